	.target	sm_100a

	.elftype	@"ET_EXEC"


//--------------------- .note.nv.tkinfo           --------------------------
	.section	.note.nv.tkinfo,"",@"SHT_NOTE"
	.sectionflags	@"SHF_NOTE_NV_TKINFO"
	.tkinfo
        /*0018*/ 	.word	0x00000002
        /*0030*/ 	.string	""
        /*0030*/ 	.string	"ptxas"
        /*0030*/ 	.string	"Cuda compilation tools, release 13.0, V13.0.88"
        /*0030*/ 	.string	"Build cuda_13.0.r13.0/compiler.36424714_0"
        /*0030*/ 	.string	"-arch sm_100a -m 64 "



//--------------------- .note.nv.cuinfo           --------------------------
	.section	.note.nv.cuinfo,"",@"SHT_NOTE"
	.sectionflags	@"SHF_NOTE_NV_CUINFO"
        /*0018*/ 	.short	0x0002
        /*001a*/ 	.short	0x0064
        /*001c*/ 	.short	0x0082
	.zero		2


//--------------------- .nv.info                  --------------------------
	.section	.nv.info,"",@"SHT_CUDA_INFO"
	.align	4


	//----- nvinfo : EIATTR_REGCOUNT
	.align		4
        /*0000*/ 	.byte	0x04, 0x2f
        /*0002*/ 	.short	(.L_19 - .L_18)
	.align		4
.L_18:
        /*0004*/ 	.word	index@(_ZN7cutlass13device_kernelINS_4gemm6kernel13GemmUniversalIN4cute5tupleIJiiiiEEENS1_10collective13CollectiveMmaINS1_35MainloopSm100TmaUmmaWarpSpecializedILi35ELi2ELi4ENS5_IJNS4_1CILi2EEENSA_ILi1EEESC_EEEEENS5_IJNSA_ILi128EEENSA_ILi64EEENSA_ILi32EEEEEENS_10bfloat16_tENS5_IJlSC_lEEESJ_SK_NS4_8TiledMMAINS4_8MMA_AtomIJNS4_26SM100_MMA_F16BF16_2x1SM_SSISJ_SJ_fLi128ELi64ELNS4_4UMMA5MajorE0ELSP_0ELNSO_7ScaleInE0ELSQ_0EEEEEENS4_6LayoutINS5_IJSC_SC_SC_EEENS5_IJNSA_ILi0EEESV_SV_EEEEENS5_IJNS4_10UnderscoreESY_SY_EEEEENS4_18SM100_TMA_2SM_LOADENS4_14ComposedLayoutINS4_7SwizzleILi2ELi4ELi3EEENS4_18smem_ptr_flag_bitsILi16EEENST_INS5_IJNSA_ILi8EEESH_EEENS5_IJSH_SC_EEEEEEEvNS4_8identityES11_S1B_vS1C_EENS_8epilogue10collective18CollectiveEpilogueINS1E_23Sm100TmaWarpSpecializedILi3ELi2ELi16ELb1ELb0EEEJNS5_IJSG_SG_SH_EEENS5_IJNST_ISG_SC_EENST_INS5_IJNSA_ILi16EEESB_EEENS5_IJSC_SH_EEEEEEEESJ_SK_SJ_SK_NS1E_6fusion15FusionCallbacksIS1I_NS1Q_17LinearCombinationISJ_fSJ_fLNS_15FloatRoundStyleE2EEES1J_S1P_JEEENS4_5SM1004TMEM4LOAD26SM100_TMEM_LOAD_32dp32b16xENS4_13SM90_TMA_LOADENS12_INS13_ILi1ELi4ELi3EEES16_NST_INS5_IJS17_S1L_EEENS5_IJS1L_SC_EEEEEEENS4_39AutoVectorizingCopyWithAssumedAlignmentILi128EEENS4_14SM90_TMA_STOREES25_S27_S27_EEEvvEEEEvNT_6ParamsE)
        /*0008*/ 	.word	0x00000059


	//----- nvinfo : EIATTR_FRAME_SIZE
	.align		4
.L_19:
        /*000c*/ 	.byte	0x04, 0x11
        /*000e*/ 	.short	(.L_21 - .L_20)
	.align		4
.L_20:
        /*0010*/ 	.word	index@($__internal_2_$__cuda_sm10x_tcgen05_guardrail_trap_unallocated_columns_being_dealloced)
        /*0014*/ 	.word	0x00000000


	//----- nvinfo : EIATTR_FRAME_SIZE
	.align		4
.L_21:
        /*0018*/ 	.byte	0x04, 0x11
        /*001a*/ 	.short	(.L_23 - .L_22)
	.align		4
.L_22:
        /*001c*/ 	.word	index@($__internal_1_$__cuda_sm10x_tcgen05_guardrail_trap_phase_invalid_during_alloc)
        /*0020*/ 	.word	0x00000000


	//----- nvinfo : EIATTR_FRAME_SIZE
	.align		4
.L_23:
        /*0024*/ 	.byte	0x04, 0x11
        /*0026*/ 	.short	(.L_25 - .L_24)
	.align		4
.L_24:
        /*0028*/ 	.word	index@($__internal_0_$__cuda_sm10x_tcgen05_guardrail_trap_col_being_dealloced_not_returned_by_alloc)
        /*002c*/ 	.word	0x00000000


	//----- nvinfo : EIATTR_FRAME_SIZE
	.align		4
.L_25:
        /*0030*/ 	.byte	0x04, 0x11
        /*0032*/ 	.short	(.L_27 - .L_26)
	.align		4
.L_26:
        /*0034*/ 	.word	index@(_ZN7cutlass13device_kernelINS_4gemm6kernel13GemmUniversalIN4cute5tupleIJiiiiEEENS1_10collective13CollectiveMmaINS1_35MainloopSm100TmaUmmaWarpSpecializedILi35ELi2ELi4ENS5_IJNS4_1CILi2EEENSA_ILi1EEESC_EEEEENS5_IJNSA_ILi128EEENSA_ILi64EEENSA_ILi32EEEEEENS_10bfloat16_tENS5_IJlSC_lEEESJ_SK_NS4_8TiledMMAINS4_8MMA_AtomIJNS4_26SM100_MMA_F16BF16_2x1SM_SSISJ_SJ_fLi128ELi64ELNS4_4UMMA5MajorE0ELSP_0ELNSO_7ScaleInE0ELSQ_0EEEEEENS4_6LayoutINS5_IJSC_SC_SC_EEENS5_IJNSA_ILi0EEESV_SV_EEEEENS5_IJNS4_10UnderscoreESY_SY_EEEEENS4_18SM100_TMA_2SM_LOADENS4_14ComposedLayoutINS4_7SwizzleILi2ELi4ELi3EEENS4_18smem_ptr_flag_bitsILi16EEENST_INS5_IJNSA_ILi8EEESH_EEENS5_IJSH_SC_EEEEEEEvNS4_8identityES11_S1B_vS1C_EENS_8epilogue10collective18CollectiveEpilogueINS1E_23Sm100TmaWarpSpecializedILi3ELi2ELi16ELb1ELb0EEEJNS5_IJSG_SG_SH_EEENS5_IJNST_ISG_SC_EENST_INS5_IJNSA_ILi16EEESB_EEENS5_IJSC_SH_EEEEEEEESJ_SK_SJ_SK_NS1E_6fusion15FusionCallbacksIS1I_NS1Q_17LinearCombinationISJ_fSJ_fLNS_15FloatRoundStyleE2EEES1J_S1P_JEEENS4_5SM1004TMEM4LOAD26SM100_TMEM_LOAD_32dp32b16xENS4_13SM90_TMA_LOADENS12_INS13_ILi1ELi4ELi3EEES16_NST_INS5_IJS17_S1L_EEENS5_IJS1L_SC_EEEEEEENS4_39AutoVectorizingCopyWithAssumedAlignmentILi128EEENS4_14SM90_TMA_STOREES25_S27_S27_EEEvvEEEEvNT_6ParamsE)
        /*0038*/ 	.word	0x00000000


	//----- nvinfo : EIATTR_MIN_STACK_SIZE
	.align		4
.L_27:
        /*003c*/ 	.byte	0x04, 0x12
        /*003e*/ 	.short	(.L_29 - .L_28)
	.align		4
.L_28:
        /*0040*/ 	.word	index@(_ZN7cutlass13device_kernelINS_4gemm6kernel13GemmUniversalIN4cute5tupleIJiiiiEEENS1_10collective13CollectiveMmaINS1_35MainloopSm100TmaUmmaWarpSpecializedILi35ELi2ELi4ENS5_IJNS4_1CILi2EEENSA_ILi1EEESC_EEEEENS5_IJNSA_ILi128EEENSA_ILi64EEENSA_ILi32EEEEEENS_10bfloat16_tENS5_IJlSC_lEEESJ_SK_NS4_8TiledMMAINS4_8MMA_AtomIJNS4_26SM100_MMA_F16BF16_2x1SM_SSISJ_SJ_fLi128ELi64ELNS4_4UMMA5MajorE0ELSP_0ELNSO_7ScaleInE0ELSQ_0EEEEEENS4_6LayoutINS5_IJSC_SC_SC_EEENS5_IJNSA_ILi0EEESV_SV_EEEEENS5_IJNS4_10UnderscoreESY_SY_EEEEENS4_18SM100_TMA_2SM_LOADENS4_14ComposedLayoutINS4_7SwizzleILi2ELi4ELi3EEENS4_18smem_ptr_flag_bitsILi16EEENST_INS5_IJNSA_ILi8EEESH_EEENS5_IJSH_SC_EEEEEEEvNS4_8identityES11_S1B_vS1C_EENS_8epilogue10collective18CollectiveEpilogueINS1E_23Sm100TmaWarpSpecializedILi3ELi2ELi16ELb1ELb0EEEJNS5_IJSG_SG_SH_EEENS5_IJNST_ISG_SC_EENST_INS5_IJNSA_ILi16EEESB_EEENS5_IJSC_SH_EEEEEEEESJ_SK_SJ_SK_NS1E_6fusion15FusionCallbacksIS1I_NS1Q_17LinearCombinationISJ_fSJ_fLNS_15FloatRoundStyleE2EEES1J_S1P_JEEENS4_5SM1004TMEM4LOAD26SM100_TMEM_LOAD_32dp32b16xENS4_13SM90_TMA_LOADENS12_INS13_ILi1ELi4ELi3EEES16_NST_INS5_IJS17_S1L_EEENS5_IJS1L_SC_EEEEEEENS4_39AutoVectorizingCopyWithAssumedAlignmentILi128EEENS4_14SM90_TMA_STOREES25_S27_S27_EEEvvEEEEvNT_6ParamsE)
        /*0044*/ 	.word	0x00000000
.L_29:


//--------------------- .nv.compat                --------------------------
	.section	.nv.compat,"",@"SHT_CUDA_COMPAT_INFO"
	.align	4
        /*0000*/ 	.byte	0x02, 0x09, 0x01, 0x00, 0x02, 0x02, 0x02, 0x00, 0x02, 0x05, 0x05, 0x00, 0x03, 0x07, 0x01, 0x01
        /*0010*/ 	.byte	0x02, 0x03, 0x01, 0x00, 0x02, 0x06, 0x01, 0x00, 0x04, 0x0b, 0x08, 0x00, 0x09, 0x00, 0x00, 0x00
        /*0020*/ 	.byte	0x00, 0x00, 0x00, 0x00


//--------------------- .nv.info._ZN7cutlass13device_kernelINS_4gemm6kernel13GemmUniversalIN4cute5tupleIJiiiiEEENS1_10collective13CollectiveMmaINS1_35MainloopSm100TmaUmmaWarpSpecializedILi35ELi2ELi4ENS5_IJNS4_1CILi2EEENSA_ILi1EEESC_EEEEENS5_IJNSA_ILi128EEENSA_ILi64EEENSA_ILi32EEEEEENS_10bfloat16_tENS5_IJlSC_lEEESJ_SK_NS4_8TiledMMAINS4_8MMA_AtomIJNS4_26SM100_MMA_F16BF16_2x1SM_SSISJ_SJ_fLi128ELi64ELNS4_4UMMA5MajorE0ELSP_0ELNSO_7ScaleInE0ELSQ_0EEEEEENS4_6LayoutINS5_IJSC_SC_SC_EEENS5_IJNSA_ILi0EEESV_SV_EEEEENS5_IJNS4_10UnderscoreESY_SY_EEEEENS4_18SM100_TMA_2SM_LOADENS4_14ComposedLayoutINS4_7SwizzleILi2ELi4ELi3EEENS4_18smem_ptr_flag_bitsILi16EEENST_INS5_IJNSA_ILi8EEESH_EEENS5_IJSH_SC_EEEEEEEvNS4_8identityES11_S1B_vS1C_EENS_8epilogue10collective18CollectiveEpilogueINS1E_23Sm100TmaWarpSpecializedILi3ELi2ELi16ELb1ELb0EEEJNS5_IJSG_SG_SH_EEENS5_IJNST_ISG_SC_EENST_INS5_IJNSA_ILi16EEESB_EEENS5_IJSC_SH_EEEEEEEESJ_SK_SJ_SK_NS1E_6fusion15FusionCallbacksIS1I_NS1Q_17LinearCombinationISJ_fSJ_fLNS_15FloatRoundStyleE2EEES1J_S1P_JEEENS4_5SM1004TMEM4LOAD26SM100_TMEM_LOAD_32dp32b16xENS4_13SM90_TMA_LOADENS12_INS13_ILi1ELi4ELi3EEES16_NST_INS5_IJS17_S1L_EEENS5_IJS1L_SC_EEEEEEENS4_39AutoVectorizingCopyWithAssumedAlignmentILi128EEENS4_14SM90_TMA_STOREES25_S27_S27_EEEvvEEEEvNT_6ParamsE --------------------------
	.section	.nv.info._ZN7cutlass13device_kernelINS_4gemm6kernel13GemmUniversalIN4cute5tupleIJiiiiEEENS1_10collective13CollectiveMmaINS1_35MainloopSm100TmaUmmaWarpSpecializedILi35ELi2ELi4ENS5_IJNS4_1CILi2EEENSA_ILi1EEESC_EEEEENS5_IJNSA_ILi128EEENSA_ILi64EEENSA_ILi32EEEEEENS_10bfloat16_tENS5_IJlSC_lEEESJ_SK_NS4_8TiledMMAINS4_8MMA_AtomIJNS4_26SM100_MMA_F16BF16_2x1SM_SSISJ_SJ_fLi128ELi64ELNS4_4UMMA5MajorE0ELSP_0ELNSO_7ScaleInE0ELSQ_0EEEEEENS4_6LayoutINS5_IJSC_SC_SC_EEENS5_IJNSA_ILi0EEESV_SV_EEEEENS5_IJNS4_10UnderscoreESY_SY_EEEEENS4_18SM100_TMA_2SM_LOADENS4_14ComposedLayoutINS4_7SwizzleILi2ELi4ELi3EEENS4_18smem_ptr_flag_bitsILi16EEENST_INS5_IJNSA_ILi8EEESH_EEENS5_IJSH_SC_EEEEEEEvNS4_8identityES11_S1B_vS1C_EENS_8epilogue10collective18CollectiveEpilogueINS1E_23Sm100TmaWarpSpecializedILi3ELi2ELi16ELb1ELb0EEEJNS5_IJSG_SG_SH_EEENS5_IJNST_ISG_SC_EENST_INS5_IJNSA_ILi16EEESB_EEENS5_IJSC_SH_EEEEEEEESJ_SK_SJ_SK_NS1E_6fusion15FusionCallbacksIS1I_NS1Q_17LinearCombinationISJ_fSJ_fLNS_15FloatRoundStyleE2EEES1J_S1P_JEEENS4_5SM1004TMEM4LOAD26SM100_TMEM_LOAD_32dp32b16xENS4_13SM90_TMA_LOADENS12_INS13_ILi1ELi4ELi3EEES16_NST_INS5_IJS17_S1L_EEENS5_IJS1L_SC_EEEEEEENS4_39AutoVectorizingCopyWithAssumedAlignmentILi128EEENS4_14SM90_TMA_STOREES25_S27_S27_EEEvvEEEEvNT_6ParamsE,"",@"SHT_CUDA_INFO"
	.sectionflags	@""
	.align	4


	//----- nvinfo : EIATTR_CUDA_API_VERSION
	.align		4
        /*0000*/ 	.byte	0x04, 0x37
        /*0002*/ 	.short	(.L_31 - .L_30)
.L_30:
        /*0004*/ 	.word	0x00000082


	//----- nvinfo : EIATTR_KPARAM_INFO
	.align		4
.L_31:
        /*0008*/ 	.byte	0x04, 0x17
        /*000a*/ 	.short	(.L_33 - .L_32)
.L_32:
        /*000c*/ 	.word	0x00000000
        /*0010*/ 	.short	0x0000
        /*0012*/ 	.short	0x0000
        /*0014*/ 	.byte	0x00, 0xf0, 0x01, 0x20


	//----- nvinfo : EIATTR_AT_ENTRY_FRAGMENTS
	.align		4
.L_33:
        /*0018*/ 	.byte	0x04, 0x4f
        /*001a*/ 	.short	(.L_35 - .L_34)


	//   ....[0]....
.L_34:
        /*001c*/ 	.word	0x00000007


	//----- nvinfo : EIATTR_RESERVED_SMEM_USED
	.align		4
.L_35:
        /*0020*/ 	.byte	0x01, 0x41
	.zero		2


	//----- nvinfo : EIATTR_SPARSE_MMA_MASK
	.align		4
        /*0024*/ 	.byte	0x03, 0x50
        /*0026*/ 	.short	0x0000


	//----- nvinfo : EIATTR_TCGEN05_2CTA_USED
	.align		4
        /*0028*/ 	.byte	0x01, 0x52
	.zero		2


	//----- nvinfo : EIATTR_MAXREG_COUNT
	.align		4
        /*002c*/ 	.byte	0x03, 0x1b
        /*002e*/ 	.short	0x00ff


	//----- nvinfo : EIATTR_NUM_BARRIERS
	.align		4
        /*0030*/ 	.byte	0x02, 0x4c
        /*0032*/ 	.byte	0x07
	.zero		1


	//----- nvinfo : EIATTR_EXTERNS
	.align		4
        /*0034*/ 	.byte	0x04, 0x0f
        /*0036*/ 	.short	(.L_37 - .L_36)


	//   ....[0]....
	.align		4
.L_36:
        /*0038*/ 	.word	index@(__assertfail)


	//----- nvinfo : EIATTR_MERCURY_ISA_VERSION
	.align		4
.L_37:
        /*003c*/ 	.byte	0x03, 0x5f
        /*003e*/ 	.short	0x0101


	//----- nvinfo : EIATTR_INT_WARP_WIDE_INSTR_OFFSETS
	.align		4
        /*0040*/ 	.byte	0x04, 0x31
        /*0042*/ 	.short	(.L_39 - .L_38)


	//   ....[0]....
.L_38:
        /*0044*/ 	.word	0x00001100


	//   ....[1]....
        /*0048*/ 	.word	0x000011a0


	//   ....[2]....
        /*004c*/ 	.word	0x00002510


	//   ....[3]....
        /*0050*/ 	.word	0x00005480


	//   ....[4]....
        /*0054*/ 	.word	0x000054a0


	//   ....[5]....
        /*0058*/ 	.word	0x000054d0


	//   ....[6]....
        /*005c*/ 	.word	0x00005de0


	//   ....[7]....
        /*0060*/ 	.word	0x00005e50


	//   ....[8]....
        /*0064*/ 	.word	0x00005f60


	//   ....[9]....
        /*0068*/ 	.word	0x00006130


	//   ....[10]....
        /*006c*/ 	.word	0x000061e0


	//   ....[11]....
        /*0070*/ 	.word	0x00006300


	//----- nvinfo : EIATTR_COOP_GROUP_MASK_REGIDS
	.align		4
.L_39:
        /*0074*/ 	.byte	0x04, 0x29
        /*0076*/ 	.short	(.L_41 - .L_40)


	//   ....[0]....
.L_40:
        /*0078*/ 	.word	0xffffffff


	//   ....[1]....
        /*007c*/ 	.word	0xffffffff


	//   ....[2]....
        /*0080*/ 	.word	0xffffffff


	//   ....[3]....
        /*0084*/ 	.word	0xffffffff


	//   ....[4]....
        /*0088*/ 	.word	0xffffffff


	//   ....[5]....
        /*008c*/ 	.word	0xffffffff


	//   ....[6]....
        /*0090*/ 	.word	0xffffffff


	//   ....[7]....
        /*0094*/ 	.word	0xffffffff


	//   ....[8]....
        /*0098*/ 	.word	0xffffffff


	//   ....[9]....
        /*009c*/ 	.word	0xffffffff


	//   ....[10]....
        /*00a0*/ 	.word	0xffffffff


	//   ....[11]....
        /*00a4*/ 	.word	0xffffffff


	//   ....[12]....
        /*00a8*/ 	.word	0xffffffff


	//   ....[13]....
        /*00ac*/ 	.word	0xffffffff


	//----- nvinfo : EIATTR_COOP_GROUP_INSTR_OFFSETS
	.align		4
.L_41:
        /*00b0*/ 	.byte	0x04, 0x28
        /*00b2*/ 	.short	(.L_43 - .L_42)


	//   ....[0]....
.L_42:
        /*00b4*/ 	.word	0x000000c0


	//   ....[1]....
        /*00b8*/ 	.word	0x00000500


	//   ....[2]....
        /*00bc*/ 	.word	0x00000a90


	//   ....[3]....
        /*00c0*/ 	.word	0x00000c00


	//   ....[4]....
        /*00c4*/ 	.word	0x00000cf0


	//   ....[5]....
        /*00c8*/ 	.word	0x00000e50


	//   ....[6]....
        /*00cc*/ 	.word	0x00000fe0


	//   ....[7]....
        /*00d0*/ 	.word	0x00001220


	//   ....[8]....
        /*00d4*/ 	.word	0x000023f0


	//   ....[9]....
        /*00d8*/ 	.word	0x00004340


	//   ....[10]....
        /*00dc*/ 	.word	0x00004810


	//   ....[11]....
        /*00e0*/ 	.word	0x00004840


	//   ....[12]....
        /*00e4*/ 	.word	0x00005380


	//   ....[13]....
        /*00e8*/ 	.word	0x00005590


	//----- nvinfo : EIATTR_VRC_CTA_INIT_COUNT
	.align		4
.L_43:
        /*00ec*/ 	.byte	0x02, 0x4a
        /*00ee*/ 	.byte	0x80
	.zero		1


	//----- nvinfo : EIATTR_SYSCALL_OFFSETS
	.align		4
        /*00f0*/ 	.byte	0x04, 0x46
        /*00f2*/ 	.short	(.L_45 - .L_44)


	//   ....[0]....
.L_44:
        /*00f4*/ 	.word	0x00006e90


	//   ....[1]....
        /*00f8*/ 	.word	0x00006f80


	//   ....[2]....
        /*00fc*/ 	.word	0x00007740


	//   ....[3]....
        /*0100*/ 	.word	0x000080c0


	//----- nvinfo : EIATTR_MBARRIER_INSTR_OFFSETS
	.align		4
.L_45:
        /*0104*/ 	.byte	0x04, 0x39
        /*0106*/ 	.short	(.L_47 - .L_46)


	//   ....[0]....
.L_46:
        /*0108*/ 	.word	0x00000610
        /*010c*/ 	.word	0x000000ff
        /*0110*/ 	.word	0x00000000
        /*0114*/ 	.short	0x0100
        /*0116*/ 	.byte	0x08
	.zero		1


	//   ....[1]....
        /*0118*/ 	.word	0x00000620
        /*011c*/ 	.word	0x000000ff
        /*0120*/ 	.word	0x00000118
        /*0124*/ 	.short	0x0100
        /*0126*/ 	.byte	0x08
	.zero		1


	//   ....[2]....
        /*0128*/ 	.word	0x00000630
        /*012c*/ 	.word	0x000000ff
        /*0130*/ 	.word	0x00000008
        /*0134*/ 	.short	0x0100
        /*0136*/ 	.byte	0x08
	.zero		1


	//   ....[3]....
        /*0138*/ 	.word	0x00000640
        /*013c*/ 	.word	0x000000ff
        /*0140*/ 	.word	0x00000120
        /*0144*/ 	.short	0x0100
        /*0146*/ 	.byte	0x08
	.zero		1


	//   ....[4]....
        /*0148*/ 	.word	0x00000650
        /*014c*/ 	.word	0x000000ff
        /*0150*/ 	.word	0x00000010
        /*0154*/ 	.short	0x0100
        /*0156*/ 	.byte	0x08
	.zero		1


	//   ....[5]....
        /*0158*/ 	.word	0x00000660
        /*015c*/ 	.word	0x000000ff
        /*0160*/ 	.word	0x00000128
        /*0164*/ 	.short	0x0100
        /*0166*/ 	.byte	0x08
	.zero		1


	//   ....[6]....
        /*0168*/ 	.word	0x00000670
        /*016c*/ 	.word	0x000000ff
        /*0170*/ 	.word	0x00000018
        /*0174*/ 	.short	0x0100
        /*0176*/ 	.byte	0x08
	.zero		1


	//   ....[7]....
        /*0178*/ 	.word	0x00000680
        /*017c*/ 	.word	0x000000ff
        /*0180*/ 	.word	0x00000130
        /*0184*/ 	.short	0x0100
        /*0186*/ 	.byte	0x08
	.zero		1


	//   ....[8]....
        /*0188*/ 	.word	0x00000690
        /*018c*/ 	.word	0x000000ff
        /*0190*/ 	.word	0x00000020
        /*0194*/ 	.short	0x0100
        /*0196*/ 	.byte	0x08
	.zero		1


	//   ....[9]....
        /*0198*/ 	.word	0x000006a0
        /*019c*/ 	.word	0x000000ff
        /*01a0*/ 	.word	0x00000138
        /*01a4*/ 	.short	0x0100
        /*01a6*/ 	.byte	0x08
	.zero		1


	//   ....[10]....
        /*01a8*/ 	.word	0x000006b0
        /*01ac*/ 	.word	0x000000ff
        /*01b0*/ 	.word	0x00000028
        /*01b4*/ 	.short	0x0100
        /*01b6*/ 	.byte	0x08
	.zero		1


	//   ....[11]....
        /*01b8*/ 	.word	0x000006c0
        /*01bc*/ 	.word	0x000000ff
        /*01c0*/ 	.word	0x00000140
        /*01c4*/ 	.short	0x0100
        /*01c6*/ 	.byte	0x08
	.zero		1


	//   ....[12]....
        /*01c8*/ 	.word	0x000006d0
        /*01cc*/ 	.word	0x000000ff
        /*01d0*/ 	.word	0x00000030
        /*01d4*/ 	.short	0x0100
        /*01d6*/ 	.byte	0x08
	.zero		1


	//   ....[13]....
        /*01d8*/ 	.word	0x000006e0
        /*01dc*/ 	.word	0x000000ff
        /*01e0*/ 	.word	0x00000148
        /*01e4*/ 	.short	0x0100
        /*01e6*/ 	.byte	0x08
	.zero		1


	//   ....[14]....
        /*01e8*/ 	.word	0x000006f0
        /*01ec*/ 	.word	0x000000ff
        /*01f0*/ 	.word	0x00000038
        /*01f4*/ 	.short	0x0100
        /*01f6*/ 	.byte	0x08
	.zero		1


	//   ....[15]....
        /*01f8*/ 	.word	0x00000700
        /*01fc*/ 	.word	0x000000ff
        /*0200*/ 	.word	0x00000150
        /*0204*/ 	.short	0x0100
        /*0206*/ 	.byte	0x08
	.zero		1


	//   ....[16]....
        /*0208*/ 	.word	0x00000710
        /*020c*/ 	.word	0x000000ff
        /*0210*/ 	.word	0x00000040
        /*0214*/ 	.short	0x0100
        /*0216*/ 	.byte	0x08
	.zero		1


	//   ....[17]....
        /*0218*/ 	.word	0x00000720
        /*021c*/ 	.word	0x000000ff
        /*0220*/ 	.word	0x00000158
        /*0224*/ 	.short	0x0100
        /*0226*/ 	.byte	0x08
	.zero		1


	//   ....[18]....
        /*0228*/ 	.word	0x00000730
        /*022c*/ 	.word	0x000000ff
        /*0230*/ 	.word	0x00000048
        /*0234*/ 	.short	0x0100
        /*0236*/ 	.byte	0x08
	.zero		1


	//   ....[19]....
        /*0238*/ 	.word	0x00000740
        /*023c*/ 	.word	0x000000ff
        /*0240*/ 	.word	0x00000160
        /*0244*/ 	.short	0x0100
        /*0246*/ 	.byte	0x08
	.zero		1


	//   ....[20]....
        /*0248*/ 	.word	0x00000750
        /*024c*/ 	.word	0x000000ff
        /*0250*/ 	.word	0x00000050
        /*0254*/ 	.short	0x0100
        /*0256*/ 	.byte	0x08
	.zero		1


	//   ....[21]....
        /*0258*/ 	.word	0x00000760
        /*025c*/ 	.word	0x000000ff
        /*0260*/ 	.word	0x00000168
        /*0264*/ 	.short	0x0100
        /*0266*/ 	.byte	0x08
	.zero		1


	//   ....[22]....
        /*0268*/ 	.word	0x00000770
        /*026c*/ 	.word	0x000000ff
        /*0270*/ 	.word	0x00000058
        /*0274*/ 	.short	0x0100
        /*0276*/ 	.byte	0x08
	.zero		1


	//   ....[23]....
        /*0278*/ 	.word	0x00000780
        /*027c*/ 	.word	0x000000ff
        /*0280*/ 	.word	0x00000170
        /*0284*/ 	.short	0x0100
        /*0286*/ 	.byte	0x08
	.zero		1


	//   ....[24]....
        /*0288*/ 	.word	0x00000790
        /*028c*/ 	.word	0x000000ff
        /*0290*/ 	.word	0x00000060
        /*0294*/ 	.short	0x0100
        /*0296*/ 	.byte	0x08
	.zero		1


	//   ....[25]....
        /*0298*/ 	.word	0x000007a0
        /*029c*/ 	.word	0x000000ff
        /*02a0*/ 	.word	0x00000178
        /*02a4*/ 	.short	0x0100
        /*02a6*/ 	.byte	0x08
	.zero		1


	//   ....[26]....
        /*02a8*/ 	.word	0x000007b0
        /*02ac*/ 	.word	0x000000ff
        /*02b0*/ 	.word	0x00000068
        /*02b4*/ 	.short	0x0100
        /*02b6*/ 	.byte	0x08
	.zero		1


	//   ....[27]....
        /*02b8*/ 	.word	0x000007c0
        /*02bc*/ 	.word	0x000000ff
        /*02c0*/ 	.word	0x00000180
        /*02c4*/ 	.short	0x0100
        /*02c6*/ 	.byte	0x08
	.zero		1


	//   ....[28]....
        /*02c8*/ 	.word	0x000007d0
        /*02cc*/ 	.word	0x000000ff
        /*02d0*/ 	.word	0x00000070
        /*02d4*/ 	.short	0x0100
        /*02d6*/ 	.byte	0x08
	.zero		1


	//   ....[29]....
        /*02d8*/ 	.word	0x000007e0
        /*02dc*/ 	.word	0x000000ff
        /*02e0*/ 	.word	0x00000188
        /*02e4*/ 	.short	0x0100
        /*02e6*/ 	.byte	0x08
	.zero		1


	//   ....[30]....
        /*02e8*/ 	.word	0x000007f0
        /*02ec*/ 	.word	0x000000ff
        /*02f0*/ 	.word	0x00000078
        /*02f4*/ 	.short	0x0100
        /*02f6*/ 	.byte	0x08
	.zero		1


	//   ....[31]....
        /*02f8*/ 	.word	0x00000800
        /*02fc*/ 	.word	0x000000ff
        /*0300*/ 	.word	0x00000190
        /*0304*/ 	.short	0x0100
        /*0306*/ 	.byte	0x08
	.zero		1


	//   ....[32]....
        /*0308*/ 	.word	0x00000810
        /*030c*/ 	.word	0x000000ff
        /*0310*/ 	.word	0x00000080
        /*0314*/ 	.short	0x0100
        /*0316*/ 	.byte	0x08
	.zero		1


	//   ....[33]....
        /*0318*/ 	.word	0x00000820
        /*031c*/ 	.word	0x000000ff
        /*0320*/ 	.word	0x00000198
        /*0324*/ 	.short	0x0100
        /*0326*/ 	.byte	0x08
	.zero		1


	//   ....[34]....
        /*0328*/ 	.word	0x00000830
        /*032c*/ 	.word	0x000000ff
        /*0330*/ 	.word	0x00000088
        /*0334*/ 	.short	0x0100
        /*0336*/ 	.byte	0x08
	.zero		1


	//   ....[35]....
        /*0338*/ 	.word	0x00000840
        /*033c*/ 	.word	0x000000ff
        /*0340*/ 	.word	0x000001a0
        /*0344*/ 	.short	0x0100
        /*0346*/ 	.byte	0x08
	.zero		1


	//   ....[36]....
        /*0348*/ 	.word	0x00000850
        /*034c*/ 	.word	0x000000ff
        /*0350*/ 	.word	0x00000090
        /*0354*/ 	.short	0x0100
        /*0356*/ 	.byte	0x08
	.zero		1


	//   ....[37]....
        /*0358*/ 	.word	0x00000860
        /*035c*/ 	.word	0x000000ff
        /*0360*/ 	.word	0x000001a8
        /*0364*/ 	.short	0x0100
        /*0366*/ 	.byte	0x08
	.zero		1


	//   ....[38]....
        /*0368*/ 	.word	0x00000870
        /*036c*/ 	.word	0x000000ff
        /*0370*/ 	.word	0x00000098
        /*0374*/ 	.short	0x0100
        /*0376*/ 	.byte	0x08
	.zero		1


	//   ....[39]....
        /*0378*/ 	.word	0x00000880
        /*037c*/ 	.word	0x000000ff
        /*0380*/ 	.word	0x000001b0
        /*0384*/ 	.short	0x0100
        /*0386*/ 	.byte	0x08
	.zero		1


	//   ....[40]....
        /*0388*/ 	.word	0x00000890
        /*038c*/ 	.word	0x000000ff
        /*0390*/ 	.word	0x000000a0
        /*0394*/ 	.short	0x0100
        /*0396*/ 	.byte	0x08
	.zero		1


	//   ....[41]....
        /*0398*/ 	.word	0x000008a0
        /*039c*/ 	.word	0x000000ff
        /*03a0*/ 	.word	0x000001b8
        /*03a4*/ 	.short	0x0100
        /*03a6*/ 	.byte	0x08
	.zero		1


	//   ....[42]....
        /*03a8*/ 	.word	0x000008b0
        /*03ac*/ 	.word	0x000000ff
        /*03b0*/ 	.word	0x000000a8
        /*03b4*/ 	.short	0x0100
        /*03b6*/ 	.byte	0x08
	.zero		1


	//   ....[43]....
        /*03b8*/ 	.word	0x000008c0
        /*03bc*/ 	.word	0x000000ff
        /*03c0*/ 	.word	0x000001c0
        /*03c4*/ 	.short	0x0100
        /*03c6*/ 	.byte	0x08
	.zero		1


	//   ....[44]....
        /*03c8*/ 	.word	0x000008d0
        /*03cc*/ 	.word	0x000000ff
        /*03d0*/ 	.word	0x000000b0
        /*03d4*/ 	.short	0x0100
        /*03d6*/ 	.byte	0x08
	.zero		1


	//   ....[45]....
        /*03d8*/ 	.word	0x000008e0
        /*03dc*/ 	.word	0x000000ff
        /*03e0*/ 	.word	0x000001c8
        /*03e4*/ 	.short	0x0100
        /*03e6*/ 	.byte	0x08
	.zero		1


	//   ....[46]....
        /*03e8*/ 	.word	0x000008f0
        /*03ec*/ 	.word	0x000000ff
        /*03f0*/ 	.word	0x000000b8
        /*03f4*/ 	.short	0x0100
        /*03f6*/ 	.byte	0x08
	.zero		1


	//   ....[47]....
        /*03f8*/ 	.word	0x00000900
        /*03fc*/ 	.word	0x000000ff
        /*0400*/ 	.word	0x000001d0
        /*0404*/ 	.short	0x0100
        /*0406*/ 	.byte	0x08
	.zero		1


	//   ....[48]....
        /*0408*/ 	.word	0x00000910
        /*040c*/ 	.word	0x000000ff
        /*0410*/ 	.word	0x000000c0
        /*0414*/ 	.short	0x0100
        /*0416*/ 	.byte	0x08
	.zero		1


	//   ....[49]....
        /*0418*/ 	.word	0x00000920
        /*041c*/ 	.word	0x000000ff
        /*0420*/ 	.word	0x000001d8
        /*0424*/ 	.short	0x0100
        /*0426*/ 	.byte	0x08
	.zero		1


	//   ....[50]....
        /*0428*/ 	.word	0x00000930
        /*042c*/ 	.word	0x000000ff
        /*0430*/ 	.word	0x000000c8
        /*0434*/ 	.short	0x0100
        /*0436*/ 	.byte	0x08
	.zero		1


	//   ....[51]....
        /*0438*/ 	.word	0x00000940
        /*043c*/ 	.word	0x000000ff
        /*0440*/ 	.word	0x000001e0
        /*0444*/ 	.short	0x0100
        /*0446*/ 	.byte	0x08
	.zero		1


	//   ....[52]....
        /*0448*/ 	.word	0x00000950
        /*044c*/ 	.word	0x000000ff
        /*0450*/ 	.word	0x000000d0
        /*0454*/ 	.short	0x0100
        /*0456*/ 	.byte	0x08
	.zero		1


	//   ....[53]....
        /*0458*/ 	.word	0x00000960
        /*045c*/ 	.word	0x000000ff
        /*0460*/ 	.word	0x000001e8
        /*0464*/ 	.short	0x0100
        /*0466*/ 	.byte	0x08
	.zero		1


	//   ....[54]....
        /*0468*/ 	.word	0x00000970
        /*046c*/ 	.word	0x000000ff
        /*0470*/ 	.word	0x000000d8
        /*0474*/ 	.short	0x0100
        /*0476*/ 	.byte	0x08
	.zero		1


	//   ....[55]....
        /*0478*/ 	.word	0x00000980
        /*047c*/ 	.word	0x000000ff
        /*0480*/ 	.word	0x000001f0
        /*0484*/ 	.short	0x0100
        /*0486*/ 	.byte	0x08
	.zero		1


	//   ....[56]....
        /*0488*/ 	.word	0x00000990
        /*048c*/ 	.word	0x000000ff
        /*0490*/ 	.word	0x000000e0
        /*0494*/ 	.short	0x0100
        /*0496*/ 	.byte	0x08
	.zero		1


	//   ....[57]....
        /*0498*/ 	.word	0x000009a0
        /*049c*/ 	.word	0x000000ff
        /*04a0*/ 	.word	0x000001f8
        /*04a4*/ 	.short	0x0100
        /*04a6*/ 	.byte	0x08
	.zero		1


	//   ....[58]....
        /*04a8*/ 	.word	0x000009b0
        /*04ac*/ 	.word	0x000000ff
        /*04b0*/ 	.word	0x000000e8
        /*04b4*/ 	.short	0x0100
        /*04b6*/ 	.byte	0x08
	.zero		1


	//   ....[59]....
        /*04b8*/ 	.word	0x000009c0
        /*04bc*/ 	.word	0x000000ff
        /*04c0*/ 	.word	0x00000200
        /*04c4*/ 	.short	0x0100
        /*04c6*/ 	.byte	0x08
	.zero		1


	//   ....[60]....
        /*04c8*/ 	.word	0x000009d0
        /*04cc*/ 	.word	0x000000ff
        /*04d0*/ 	.word	0x000000f0
        /*04d4*/ 	.short	0x0100
        /*04d6*/ 	.byte	0x08
	.zero		1


	//   ....[61]....
        /*04d8*/ 	.word	0x000009e0
        /*04dc*/ 	.word	0x000000ff
        /*04e0*/ 	.word	0x00000208
        /*04e4*/ 	.short	0x0100
        /*04e6*/ 	.byte	0x08
	.zero		1


	//   ....[62]....
        /*04e8*/ 	.word	0x000009f0
        /*04ec*/ 	.word	0x000000ff
        /*04f0*/ 	.word	0x000000f8
        /*04f4*/ 	.short	0x0100
        /*04f6*/ 	.byte	0x08
	.zero		1


	//   ....[63]....
        /*04f8*/ 	.word	0x00000a00
        /*04fc*/ 	.word	0x000000ff
        /*0500*/ 	.word	0x00000210
        /*0504*/ 	.short	0x0100
        /*0506*/ 	.byte	0x08
	.zero		1


	//   ....[64]....
        /*0508*/ 	.word	0x00000a10
        /*050c*/ 	.word	0x000000ff
        /*0510*/ 	.word	0x00000100
        /*0514*/ 	.short	0x0100
        /*0516*/ 	.byte	0x08
	.zero		1


	//   ....[65]....
        /*0518*/ 	.word	0x00000a20
        /*051c*/ 	.word	0x000000ff
        /*0520*/ 	.word	0x00000218
        /*0524*/ 	.short	0x0100
        /*0526*/ 	.byte	0x08
	.zero		1


	//   ....[66]....
        /*0528*/ 	.word	0x00000a30
        /*052c*/ 	.word	0x000000ff
        /*0530*/ 	.word	0x00000108
        /*0534*/ 	.short	0x0100
        /*0536*/ 	.byte	0x08
	.zero		1


	//   ....[67]....
        /*0538*/ 	.word	0x00000a40
        /*053c*/ 	.word	0x000000ff
        /*0540*/ 	.word	0x00000220
        /*0544*/ 	.short	0x0100
        /*0546*/ 	.byte	0x08
	.zero		1


	//   ....[68]....
        /*0548*/ 	.word	0x00000a50
        /*054c*/ 	.word	0x000000ff
        /*0550*/ 	.word	0x00000110
        /*0554*/ 	.short	0x0100
        /*0556*/ 	.byte	0x08
	.zero		1


	//   ....[69]....
        /*0558*/ 	.word	0x00000a60
        /*055c*/ 	.word	0x000000ff
        /*0560*/ 	.word	0x00000228
        /*0564*/ 	.short	0x0100
        /*0566*/ 	.byte	0x08
	.zero		1


	//   ....[70]....
        /*0568*/ 	.word	0x00000b90
        /*056c*/ 	.word	0x000000ff
        /*0570*/ 	.word	0x00000230
        /*0574*/ 	.short	0x0100
        /*0576*/ 	.byte	0x09
	.zero		1


	//   ....[71]....
        /*0578*/ 	.word	0x00000ba0
        /*057c*/ 	.word	0x000000ff
        /*0580*/ 	.word	0x00000248
        /*0584*/ 	.short	0x0100
        /*0586*/ 	.byte	0x09
	.zero		1


	//   ....[72]....
        /*0588*/ 	.word	0x00000bb0
        /*058c*/ 	.word	0x000000ff
        /*0590*/ 	.word	0x00000238
        /*0594*/ 	.short	0x0100
        /*0596*/ 	.byte	0x09
	.zero		1


	//   ....[73]....
        /*0598*/ 	.word	0x00000bc0
        /*059c*/ 	.word	0x000000ff
        /*05a0*/ 	.word	0x00000250
        /*05a4*/ 	.short	0x0100
        /*05a6*/ 	.byte	0x09
	.zero		1


	//   ....[74]....
        /*05a8*/ 	.word	0x00000bd0
        /*05ac*/ 	.word	0x000000ff
        /*05b0*/ 	.word	0x00000240
        /*05b4*/ 	.short	0x0100
        /*05b6*/ 	.byte	0x09
	.zero		1


	//   ....[75]....
        /*05b8*/ 	.word	0x00000be0
        /*05bc*/ 	.word	0x000000ff
        /*05c0*/ 	.word	0x00000258
        /*05c4*/ 	.short	0x0100
        /*05c6*/ 	.byte	0x09
	.zero		1


	//   ....[76]....
        /*05c8*/ 	.word	0x00000cc0
        /*05cc*/ 	.word	0x000000ff
        /*05d0*/ 	.word	0x00000260
        /*05d4*/ 	.short	0x0100
        /*05d6*/ 	.byte	0x08
	.zero		1


	//   ....[77]....
        /*05d8*/ 	.word	0x00000cd0
        /*05dc*/ 	.word	0x000000ff
        /*05e0*/ 	.word	0x00000268
        /*05e4*/ 	.short	0x0100
        /*05e6*/ 	.byte	0x08
	.zero		1


	//   ....[78]....
        /*05e8*/ 	.word	0x00000e00
        /*05ec*/ 	.word	0x000000ff
        /*05f0*/ 	.word	0x00000270
        /*05f4*/ 	.short	0x0100
        /*05f6*/ 	.byte	0x08
	.zero		1


	//   ....[79]....
        /*05f8*/ 	.word	0x00000e10
        /*05fc*/ 	.word	0x000000ff
        /*0600*/ 	.word	0x00000280
        /*0604*/ 	.short	0x0100
        /*0606*/ 	.byte	0x08
	.zero		1


	//   ....[80]....
        /*0608*/ 	.word	0x00000e20
        /*060c*/ 	.word	0x000000ff
        /*0610*/ 	.word	0x00000278
        /*0614*/ 	.short	0x0100
        /*0616*/ 	.byte	0x08
	.zero		1


	//   ....[81]....
        /*0618*/ 	.word	0x00000e30
        /*061c*/ 	.word	0x000000ff
        /*0620*/ 	.word	0x00000288
        /*0624*/ 	.short	0x0100
        /*0626*/ 	.byte	0x08
	.zero		1


	//   ....[82]....
        /*0628*/ 	.word	0x00000f50
        /*062c*/ 	.word	0x000000ff
        /*0630*/ 	.word	0x00000290
        /*0634*/ 	.short	0x0100
        /*0636*/ 	.byte	0x09
	.zero		1


	//   ....[83]....
        /*0638*/ 	.word	0x00000f60
        /*063c*/ 	.word	0x000000ff
        /*0640*/ 	.word	0x000002b0
        /*0644*/ 	.short	0x0100
        /*0646*/ 	.byte	0x09
	.zero		1


	//   ....[84]....
        /*0648*/ 	.word	0x00000f70
        /*064c*/ 	.word	0x000000ff
        /*0650*/ 	.word	0x00000298
        /*0654*/ 	.short	0x0100
        /*0656*/ 	.byte	0x09
	.zero		1


	//   ....[85]....
        /*0658*/ 	.word	0x00000f80
        /*065c*/ 	.word	0x000000ff
        /*0660*/ 	.word	0x000002b8
        /*0664*/ 	.short	0x0100
        /*0666*/ 	.byte	0x09
	.zero		1


	//   ....[86]....
        /*0668*/ 	.word	0x00000f90
        /*066c*/ 	.word	0x000000ff
        /*0670*/ 	.word	0x000002a0
        /*0674*/ 	.short	0x0100
        /*0676*/ 	.byte	0x09
	.zero		1


	//   ....[87]....
        /*0678*/ 	.word	0x00000fa0
        /*067c*/ 	.word	0x000000ff
        /*0680*/ 	.word	0x000002c0
        /*0684*/ 	.short	0x0100
        /*0686*/ 	.byte	0x09
	.zero		1


	//   ....[88]....
        /*0688*/ 	.word	0x00000fb0
        /*068c*/ 	.word	0x000000ff
        /*0690*/ 	.word	0x000002a8
        /*0694*/ 	.short	0x0100
        /*0696*/ 	.byte	0x09
	.zero		1


	//   ....[89]....
        /*0698*/ 	.word	0x00000fc0
        /*069c*/ 	.word	0x000000ff
        /*06a0*/ 	.word	0x000002c8
        /*06a4*/ 	.short	0x0100
        /*06a6*/ 	.byte	0x09
	.zero		1


	//   ....[90]....
        /*06a8*/ 	.word	0x000010b0
        /*06ac*/ 	.word	0x000000ff
        /*06b0*/ 	.word	0x000002d0
        /*06b4*/ 	.short	0x0100
        /*06b6*/ 	.byte	0x08
	.zero		1


	//   ....[91]....
        /*06b8*/ 	.word	0x000010c0
        /*06bc*/ 	.word	0x000000ff
        /*06c0*/ 	.word	0x000002e0
        /*06c4*/ 	.short	0x0100
        /*06c6*/ 	.byte	0x08
	.zero		1


	//   ....[92]....
        /*06c8*/ 	.word	0x000010d0
        /*06cc*/ 	.word	0x000000ff
        /*06d0*/ 	.word	0x000002d8
        /*06d4*/ 	.short	0x0100
        /*06d6*/ 	.byte	0x08
	.zero		1


	//   ....[93]....
        /*06d8*/ 	.word	0x000010e0
        /*06dc*/ 	.word	0x000000ff
        /*06e0*/ 	.word	0x000002e8
        /*06e4*/ 	.short	0x0100
        /*06e6*/ 	.byte	0x08
	.zero		1


	//   ....[94]....
        /*06e8*/ 	.word	0x000011d0
        /*06ec*/ 	.word	0x000000ff
        /*06f0*/ 	.word	0x000002f0
        /*06f4*/ 	.short	0x0100
        /*06f6*/ 	.byte	0x07
	.zero		1


	//   ....[95]....
        /*06f8*/ 	.word	0x00001bf0
        /*06fc*/ 	.word	0x00000003
        /*0700*/ 	.word	0x000002e0
        /*0704*/ 	.short	0x010a
        /*0706*/ 	.byte	0xff
	.zero		1


	//   ....[96]....
        /*0708*/ 	.word	0x00001c20
        /*070c*/ 	.word	0x00000003
        /*0710*/ 	.word	0x000002d0
        /*0714*/ 	.short	0x0101
        /*0716*/ 	.byte	0xff
	.zero		1


	//   ....[97]....
        /*0718*/ 	.word	0x00001d20
        /*071c*/ 	.word	0x000000ff
        /*0720*/ 	.word	0x00000118
        /*0724*/ 	.short	0x010a
        /*0726*/ 	.byte	0x08
	.zero		1


	//   ....[98]....
        /*0728*/ 	.word	0x00001df0
        /*072c*/ 	.word	0x000000ff
        /*0730*/ 	.word	0x00000118
        /*0734*/ 	.short	0x010a
        /*0736*/ 	.byte	0x21
	.zero		1


	//   ....[99]....
        /*0738*/ 	.word	0x00001fa0
        /*073c*/ 	.word	0x000000ff
        /*0740*/ 	.word	0x00000118
        /*0744*/ 	.short	0x010a
        /*0746*/ 	.byte	0x08
	.zero		1


	//   ....[100]....
        /*0748*/ 	.word	0x000020a0
        /*074c*/ 	.word	0x000000ff
        /*0750*/ 	.word	0x00000268
        /*0754*/ 	.short	0x0101
        /*0756*/ 	.byte	0x06
	.zero		1


	//   ....[101]....
        /*0758*/ 	.word	0x000020c0
        /*075c*/ 	.word	0x000000ff
        /*0760*/ 	.word	0x00000118
        /*0764*/ 	.short	0x010a
        /*0766*/ 	.byte	0x08
	.zero		1


	//   ....[102]....
        /*0768*/ 	.word	0x00002140
        /*076c*/ 	.word	0x000000ff
        /*0770*/ 	.word	0x00000118
        /*0774*/ 	.short	0x010a
        /*0776*/ 	.byte	0x11
	.zero		1


	//   ....[103]....
        /*0778*/ 	.word	0x000022d0
        /*077c*/ 	.word	0x000000ff
        /*0780*/ 	.word	0x00000118
        /*0784*/ 	.short	0x010a
        /*0786*/ 	.byte	0x08
	.zero		1


	//   ....[104]....
        /*0788*/ 	.word	0x00002420
        /*078c*/ 	.word	0x00000002
        /*0790*/ 	.word	0x00000270
        /*0794*/ 	.short	0x010a
        /*0796*/ 	.byte	0xff
	.zero		1


	//   ....[105]....
        /*0798*/ 	.word	0x000024e0
        /*079c*/ 	.word	0x00000002
        /*07a0*/ 	.word	0x00000000
        /*07a4*/ 	.short	0x0101
        /*07a6*/ 	.byte	0xff
	.zero		1


	//   ....[106]....
        /*07a8*/ 	.word	0x00002a40
        /*07ac*/ 	.word	0x000000ff
        /*07b0*/ 	.word	0x00000000
        /*07b4*/ 	.short	0x010a
        /*07b6*/ 	.byte	0x04
	.zero		1


	//   ....[107]....
        /*07b8*/ 	.word	0x00002ad0
        /*07bc*/ 	.word	0x000000ff
        /*07c0*/ 	.word	0x00000000
        /*07c4*/ 	.short	0x010a
        /*07c6*/ 	.byte	0x04
	.zero		1


	//   ....[108]....
        /*07c8*/ 	.word	0x00002b60
        /*07cc*/ 	.word	0x000000ff
        /*07d0*/ 	.word	0x00000000
        /*07d4*/ 	.short	0x010a
        /*07d6*/ 	.byte	0x04
	.zero		1


	//   ....[109]....
        /*07d8*/ 	.word	0x00002bf0
        /*07dc*/ 	.word	0x000000ff
        /*07e0*/ 	.word	0x00000000
        /*07e4*/ 	.short	0x010a
        /*07e6*/ 	.byte	0x04
	.zero		1


	//   ....[110]....
        /*07e8*/ 	.word	0x00002c80
        /*07ec*/ 	.word	0x000000ff
        /*07f0*/ 	.word	0x00000000
        /*07f4*/ 	.short	0x010a
        /*07f6*/ 	.byte	0x04
	.zero		1


	//   ....[111]....
        /*07f8*/ 	.word	0x00002d10
        /*07fc*/ 	.word	0x000000ff
        /*0800*/ 	.word	0x00000000
        /*0804*/ 	.short	0x010a
        /*0806*/ 	.byte	0x04
	.zero		1


	//   ....[112]....
        /*0808*/ 	.word	0x00002da0
        /*080c*/ 	.word	0x000000ff
        /*0810*/ 	.word	0x00000000
        /*0814*/ 	.short	0x010a
        /*0816*/ 	.byte	0x04
	.zero		1


	//   ....[113]....
        /*0818*/ 	.word	0x00002e30
        /*081c*/ 	.word	0x000000ff
        /*0820*/ 	.word	0x00000000
        /*0824*/ 	.short	0x010a
        /*0826*/ 	.byte	0x04
	.zero		1


	//   ....[114]....
        /*0828*/ 	.word	0x00002ec0
        /*082c*/ 	.word	0x000000ff
        /*0830*/ 	.word	0x00000000
        /*0834*/ 	.short	0x010a
        /*0836*/ 	.byte	0x04
	.zero		1


	//   ....[115]....
        /*0838*/ 	.word	0x00002f50
        /*083c*/ 	.word	0x000000ff
        /*0840*/ 	.word	0x00000000
        /*0844*/ 	.short	0x010a
        /*0846*/ 	.byte	0x04
	.zero		1


	//   ....[116]....
        /*0848*/ 	.word	0x00002fe0
        /*084c*/ 	.word	0x000000ff
        /*0850*/ 	.word	0x00000000
        /*0854*/ 	.short	0x010a
        /*0856*/ 	.byte	0x04
	.zero		1


	//   ....[117]....
        /*0858*/ 	.word	0x00003070
        /*085c*/ 	.word	0x000000ff
        /*0860*/ 	.word	0x00000000
        /*0864*/ 	.short	0x010a
        /*0866*/ 	.byte	0x04
	.zero		1


	//   ....[118]....
        /*0868*/ 	.word	0x00003100
        /*086c*/ 	.word	0x000000ff
        /*0870*/ 	.word	0x00000000
        /*0874*/ 	.short	0x010a
        /*0876*/ 	.byte	0x04
	.zero		1


	//   ....[119]....
        /*0878*/ 	.word	0x00003190
        /*087c*/ 	.word	0x000000ff
        /*0880*/ 	.word	0x00000000
        /*0884*/ 	.short	0x010a
        /*0886*/ 	.byte	0x04
	.zero		1


	//   ....[120]....
        /*0888*/ 	.word	0x00003220
        /*088c*/ 	.word	0x000000ff
        /*0890*/ 	.word	0x00000000
        /*0894*/ 	.short	0x010a
        /*0896*/ 	.byte	0x04
	.zero		1


	//   ....[121]....
        /*0898*/ 	.word	0x000032b0
        /*089c*/ 	.word	0x000000ff
        /*08a0*/ 	.word	0x00000000
        /*08a4*/ 	.short	0x010a
        /*08a6*/ 	.byte	0x04
	.zero		1


	//   ....[122]....
        /*08a8*/ 	.word	0x00003340
        /*08ac*/ 	.word	0x000000ff
        /*08b0*/ 	.word	0x00000000
        /*08b4*/ 	.short	0x010a
        /*08b6*/ 	.byte	0x04
	.zero		1


	//   ....[123]....
        /*08b8*/ 	.word	0x000033d0
        /*08bc*/ 	.word	0x000000ff
        /*08c0*/ 	.word	0x00000000
        /*08c4*/ 	.short	0x010a
        /*08c6*/ 	.byte	0x04
	.zero		1


	//   ....[124]....
        /*08c8*/ 	.word	0x00003460
        /*08cc*/ 	.word	0x000000ff
        /*08d0*/ 	.word	0x00000000
        /*08d4*/ 	.short	0x010a
        /*08d6*/ 	.byte	0x04
	.zero		1


	//   ....[125]....
        /*08d8*/ 	.word	0x000034f0
        /*08dc*/ 	.word	0x000000ff
        /*08e0*/ 	.word	0x00000000
        /*08e4*/ 	.short	0x010a
        /*08e6*/ 	.byte	0x04
	.zero		1


	//   ....[126]....
        /*08e8*/ 	.word	0x00003580
        /*08ec*/ 	.word	0x000000ff
        /*08f0*/ 	.word	0x00000000
        /*08f4*/ 	.short	0x010a
        /*08f6*/ 	.byte	0x04
	.zero		1


	//   ....[127]....
        /*08f8*/ 	.word	0x00003610
        /*08fc*/ 	.word	0x000000ff
        /*0900*/ 	.word	0x00000000
        /*0904*/ 	.short	0x010a
        /*0906*/ 	.byte	0x04
	.zero		1


	//   ....[128]....
        /*0908*/ 	.word	0x000036a0
        /*090c*/ 	.word	0x000000ff
        /*0910*/ 	.word	0x00000000
        /*0914*/ 	.short	0x010a
        /*0916*/ 	.byte	0x04
	.zero		1


	//   ....[129]....
        /*0918*/ 	.word	0x00003730
        /*091c*/ 	.word	0x000000ff
        /*0920*/ 	.word	0x00000000
        /*0924*/ 	.short	0x010a
        /*0926*/ 	.byte	0x04
	.zero		1


	//   ....[130]....
        /*0928*/ 	.word	0x000037c0
        /*092c*/ 	.word	0x000000ff
        /*0930*/ 	.word	0x00000000
        /*0934*/ 	.short	0x010a
        /*0936*/ 	.byte	0x04
	.zero		1


	//   ....[131]....
        /*0938*/ 	.word	0x00003850
        /*093c*/ 	.word	0x000000ff
        /*0940*/ 	.word	0x00000000
        /*0944*/ 	.short	0x010a
        /*0946*/ 	.byte	0x04
	.zero		1


	//   ....[132]....
        /*0948*/ 	.word	0x000038e0
        /*094c*/ 	.word	0x000000ff
        /*0950*/ 	.word	0x00000000
        /*0954*/ 	.short	0x010a
        /*0956*/ 	.byte	0x04
	.zero		1


	//   ....[133]....
        /*0958*/ 	.word	0x00003970
        /*095c*/ 	.word	0x000000ff
        /*0960*/ 	.word	0x00000000
        /*0964*/ 	.short	0x010a
        /*0966*/ 	.byte	0x04
	.zero		1


	//   ....[134]....
        /*0968*/ 	.word	0x00003a00
        /*096c*/ 	.word	0x000000ff
        /*0970*/ 	.word	0x00000000
        /*0974*/ 	.short	0x010a
        /*0976*/ 	.byte	0x04
	.zero		1


	//   ....[135]....
        /*0978*/ 	.word	0x00003a90
        /*097c*/ 	.word	0x000000ff
        /*0980*/ 	.word	0x00000000
        /*0984*/ 	.short	0x010a
        /*0986*/ 	.byte	0x04
	.zero		1


	//   ....[136]....
        /*0988*/ 	.word	0x00003b20
        /*098c*/ 	.word	0x000000ff
        /*0990*/ 	.word	0x00000000
        /*0994*/ 	.short	0x010a
        /*0996*/ 	.byte	0x04
	.zero		1


	//   ....[137]....
        /*0998*/ 	.word	0x00003bb0
        /*099c*/ 	.word	0x000000ff
        /*09a0*/ 	.word	0x00000000
        /*09a4*/ 	.short	0x010a
        /*09a6*/ 	.byte	0x04
	.zero		1


	//   ....[138]....
        /*09a8*/ 	.word	0x00003c40
        /*09ac*/ 	.word	0x000000ff
        /*09b0*/ 	.word	0x00000000
        /*09b4*/ 	.short	0x010a
        /*09b6*/ 	.byte	0x04
	.zero		1


	//   ....[139]....
        /*09b8*/ 	.word	0x00003cd0
        /*09bc*/ 	.word	0x000000ff
        /*09c0*/ 	.word	0x00000000
        /*09c4*/ 	.short	0x010a
        /*09c6*/ 	.byte	0x04
	.zero		1


	//   ....[140]....
        /*09c8*/ 	.word	0x00003d70
        /*09cc*/ 	.word	0x00000000
        /*09d0*/ 	.word	0x00000000
        /*09d4*/ 	.short	0x010a
        /*09d6*/ 	.byte	0xff
	.zero		1


	//   ....[141]....
        /*09d8*/ 	.word	0x00003ea0
        /*09dc*/ 	.word	0x00000000
        /*09e0*/ 	.word	0x000002d0
        /*09e4*/ 	.short	0x010a
        /*09e6*/ 	.byte	0xff
	.zero		1


	//   ....[142]....
        /*09e8*/ 	.word	0x00003f10
        /*09ec*/ 	.word	0x00000004
        /*09f0*/ 	.word	0x00000000
        /*09f4*/ 	.short	0x0101
        /*09f6*/ 	.byte	0xff
	.zero		1


	//   ....[143]....
        /*09f8*/ 	.word	0x00003f30
        /*09fc*/ 	.word	0x000000ff
        /*0a00*/ 	.word	0x00000280
        /*0a04*/ 	.short	0x010a
        /*0a06*/ 	.byte	0x05
	.zero		1


	//   ....[144]....
        /*0a08*/ 	.word	0x00004050
        /*0a0c*/ 	.word	0x00000000
        /*0a10*/ 	.word	0x00000270
        /*0a14*/ 	.short	0x010a
        /*0a16*/ 	.byte	0xff
	.zero		1


	//   ....[145]....
        /*0a18*/ 	.word	0x00004150
        /*0a1c*/ 	.word	0x00000000
        /*0a20*/ 	.word	0x00000000
        /*0a24*/ 	.short	0x0101
        /*0a26*/ 	.byte	0xff
	.zero		1


	//   ....[146]....
        /*0a28*/ 	.word	0x000041e0
        /*0a2c*/ 	.word	0x000000ff
        /*0a30*/ 	.word	0x00000280
        /*0a34*/ 	.short	0x0106
        /*0a36*/ 	.byte	0x05
	.zero		1


	//   ....[147]....
        /*0a38*/ 	.word	0x00004200
        /*0a3c*/ 	.word	0x000000ff
        /*0a40*/ 	.word	0x00000280
        /*0a44*/ 	.short	0x010a
        /*0a46*/ 	.byte	0x05
	.zero		1


	//   ....[148]....
        /*0a48*/ 	.word	0x00004290
        /*0a4c*/ 	.word	0x000000ff
        /*0a50*/ 	.word	0x00000280
        /*0a54*/ 	.short	0x0106
        /*0a56*/ 	.byte	0x04
	.zero		1


	//   ....[149]....
        /*0a58*/ 	.word	0x000042d0
        /*0a5c*/ 	.word	0x00000000
        /*0a60*/ 	.word	0x00000280
        /*0a64*/ 	.short	0x010a
        /*0a66*/ 	.byte	0xff
	.zero		1


	//   ....[150]....
        /*0a68*/ 	.word	0x00004510
        /*0a6c*/ 	.word	0x000000ff
        /*0a70*/ 	.word	0x00000008
        /*0a74*/ 	.short	0x010a
        /*0a76*/ 	.byte	0x06
	.zero		1


	//   ....[151]....
        /*0a78*/ 	.word	0x00004530
        /*0a7c*/ 	.word	0x000000ff
        /*0a80*/ 	.word	0x00000008
        /*0a84*/ 	.short	0x010a
        /*0a86*/ 	.byte	0x06
	.zero		1


	//   ....[152]....
        /*0a88*/ 	.word	0x000046c0
        /*0a8c*/ 	.word	0x000000ff
        /*0a90*/ 	.word	0x00000008
        /*0a94*/ 	.short	0x010a
        /*0a96*/ 	.byte	0x06
	.zero		1


	//   ....[153]....
        /*0a98*/ 	.word	0x000046e0
        /*0a9c*/ 	.word	0x000000ff
        /*0aa0*/ 	.word	0x00000008
        /*0aa4*/ 	.short	0x010a
        /*0aa6*/ 	.byte	0x06
	.zero		1


	//   ....[154]....
        /*0aa8*/ 	.word	0x000047a0
        /*0aac*/ 	.word	0x000000ff
        /*0ab0*/ 	.word	0x00000000
        /*0ab4*/ 	.short	0x0101
        /*0ab6*/ 	.byte	0x07
	.zero		1


	//   ....[155]....
        /*0ab8*/ 	.word	0x00004aa0
        /*0abc*/ 	.word	0x00000000
        /*0ac0*/ 	.word	0x00000270
        /*0ac4*/ 	.short	0x010a
        /*0ac6*/ 	.byte	0xff
	.zero		1


	//   ....[156]....
        /*0ac8*/ 	.word	0x00004b60
        /*0acc*/ 	.word	0x00000000
        /*0ad0*/ 	.word	0x00000000
        /*0ad4*/ 	.short	0x0101
        /*0ad6*/ 	.byte	0xff
	.zero		1


	//   ....[157]....
        /*0ad8*/ 	.word	0x00004c20
        /*0adc*/ 	.word	0x000000ff
        /*0ae0*/ 	.word	0x00000000
        /*0ae4*/ 	.short	0x010a
        /*0ae6*/ 	.byte	0x06
	.zero		1


	//   ....[158]....
        /*0ae8*/ 	.word	0x00004c30
        /*0aec*/ 	.word	0x000000ff
        /*0af0*/ 	.word	0x000002b0
        /*0af4*/ 	.short	0x010a
        /*0af6*/ 	.byte	0x0a
	.zero		1


	//   ....[159]....
        /*0af8*/ 	.word	0x00004ce0
        /*0afc*/ 	.word	0x000000ff
        /*0b00*/ 	.word	0x00000000
        /*0b04*/ 	.short	0x010a
        /*0b06*/ 	.byte	0x09
	.zero		1


	//   ....[160]....
        /*0b08*/ 	.word	0x00004e20
        /*0b0c*/ 	.word	0x000000ff
        /*0b10*/ 	.word	0x00000000
        /*0b14*/ 	.short	0x010a
        /*0b16*/ 	.byte	0x06
	.zero		1


	//   ....[161]....
        /*0b18*/ 	.word	0x00005070
        /*0b1c*/ 	.word	0x000000ff
        /*0b20*/ 	.word	0x00000000
        /*0b24*/ 	.short	0x010a
        /*0b26*/ 	.byte	0x07
	.zero		1


	//   ....[162]....
        /*0b28*/ 	.word	0x00005100
        /*0b2c*/ 	.word	0x000000ff
        /*0b30*/ 	.word	0x00000000
        /*0b34*/ 	.short	0x010a
        /*0b36*/ 	.byte	0x07
	.zero		1


	//   ....[163]....
        /*0b38*/ 	.word	0x00005190
        /*0b3c*/ 	.word	0x000000ff
        /*0b40*/ 	.word	0x00000000
        /*0b44*/ 	.short	0x010a
        /*0b46*/ 	.byte	0x07
	.zero		1


	//   ....[164]....
        /*0b48*/ 	.word	0x00005230
        /*0b4c*/ 	.word	0x00000000
        /*0b50*/ 	.word	0x00000000
        /*0b54*/ 	.short	0x010a
        /*0b56*/ 	.byte	0xff
	.zero		1


	//   ....[165]....
        /*0b58*/ 	.word	0x00005270
        /*0b5c*/ 	.word	0x00000000
        /*0b60*/ 	.word	0x00000000
        /*0b64*/ 	.short	0x010a
        /*0b66*/ 	.byte	0xff
	.zero		1


	//   ....[166]....
        /*0b68*/ 	.word	0x000052e0
        /*0b6c*/ 	.word	0x000000ff
        /*0b70*/ 	.word	0x00000000
        /*0b74*/ 	.short	0x0101
        /*0b76*/ 	.byte	0x05
	.zero		1


	//   ....[167]....
        /*0b78*/ 	.word	0x00005320
        /*0b7c*/ 	.word	0x000000ff
        /*0b80*/ 	.word	0x000002f0
        /*0b84*/ 	.short	0x010a
        /*0b86*/ 	.byte	0x08
	.zero		1


	//   ....[168]....
        /*0b88*/ 	.word	0x00005370
        /*0b8c*/ 	.word	0x000000ff
        /*0b90*/ 	.word	0x00000000
        /*0b94*/ 	.short	0x0101
        /*0b96*/ 	.byte	0x05
	.zero		1


	//   ....[169]....
        /*0b98*/ 	.word	0x00005780
        /*0b9c*/ 	.word	0x00000000
        /*0ba0*/ 	.word	0x00000270
        /*0ba4*/ 	.short	0x010a
        /*0ba6*/ 	.byte	0xff
	.zero		1


	//   ....[170]....
        /*0ba8*/ 	.word	0x00005840
        /*0bac*/ 	.word	0x00000000
        /*0bb0*/ 	.word	0x00000000
        /*0bb4*/ 	.short	0x0101
        /*0bb6*/ 	.byte	0xff
	.zero		1


	//   ....[171]....
        /*0bb8*/ 	.word	0x00005b60
        /*0bbc*/ 	.word	0x000000ff
        /*0bc0*/ 	.word	0x00000268
        /*0bc4*/ 	.short	0x010a
        /*0bc6*/ 	.byte	0x07
	.zero		1


	//   ....[172]....
        /*0bc8*/ 	.word	0x00005d80
        /*0bcc*/ 	.word	0x000000ff
        /*0bd0*/ 	.word	0x00000248
        /*0bd4*/ 	.short	0x010a
        /*0bd6*/ 	.byte	0x0f
	.zero		1


	//   ....[173]....
        /*0bd8*/ 	.word	0x00006030
        /*0bdc*/ 	.word	0x000000ff
        /*0be0*/ 	.word	0x00000230
        /*0be4*/ 	.short	0x010b
        /*0be6*/ 	.byte	0x0f
	.zero		1


	//   ....[174]....
        /*0be8*/ 	.word	0x000060b0
        /*0bec*/ 	.word	0x000000ff
        /*0bf0*/ 	.word	0x00000000
        /*0bf4*/ 	.short	0x0101
        /*0bf6*/ 	.byte	0x10
	.zero		1


	//   ....[175]....
        /*0bf8*/ 	.word	0x000060f0
        /*0bfc*/ 	.word	0x000000ff
        /*0c00*/ 	.word	0x00000248
        /*0c04*/ 	.short	0x010a
        /*0c06*/ 	.byte	0x0d
	.zero		1


	//   ....[176]....
        /*0c08*/ 	.word	0x00006330
        /*0c0c*/ 	.word	0x000000ff
        /*0c10*/ 	.word	0x00000230
        /*0c14*/ 	.short	0x010b
        /*0c16*/ 	.byte	0x0d
	.zero		1


	//   ....[177]....
        /*0c18*/ 	.word	0x000063a0
        /*0c1c*/ 	.word	0x000000ff
        /*0c20*/ 	.word	0x00000000
        /*0c24*/ 	.short	0x0101
        /*0c26*/ 	.byte	0x0f
	.zero		1


	//   ....[178]....
        /*0c28*/ 	.word	0x000063f0
        /*0c2c*/ 	.word	0x000000ff
        /*0c30*/ 	.word	0x00000000
        /*0c34*/ 	.short	0x010a
        /*0c36*/ 	.byte	0x04
	.zero		1


	//   ....[179]....
        /*0c38*/ 	.word	0x00006480
        /*0c3c*/ 	.word	0x000000ff
        /*0c40*/ 	.word	0x00000000
        /*0c44*/ 	.short	0x010a
        /*0c46*/ 	.byte	0x04
	.zero		1


	//   ....[180]....
        /*0c48*/ 	.word	0x00006520
        /*0c4c*/ 	.word	0x00000000
        /*0c50*/ 	.word	0x00000000
        /*0c54*/ 	.short	0x010a
        /*0c56*/ 	.byte	0xff
	.zero		1


	//   ....[181]....
        /*0c58*/ 	.word	0x00006860
        /*0c5c*/ 	.word	0x00000000
        /*0c60*/ 	.word	0x00000270
        /*0c64*/ 	.short	0x010a
        /*0c66*/ 	.byte	0xff
	.zero		1


	//   ....[182]....
        /*0c68*/ 	.word	0x00006970
        /*0c6c*/ 	.word	0x00000000
        /*0c70*/ 	.word	0x00000000
        /*0c74*/ 	.short	0x0101
        /*0c76*/ 	.byte	0xff
	.zero		1


	//   ....[183]....
        /*0c78*/ 	.word	0x000073c0
        /*0c7c*/ 	.word	0x00000000
        /*0c80*/ 	.word	0x00000230
        /*0c84*/ 	.short	0x010a
        /*0c86*/ 	.byte	0xff
	.zero		1


	//   ....[184]....
        /*0c88*/ 	.word	0x00007400
        /*0c8c*/ 	.word	0x0000004c
        /*0c90*/ 	.word	0x00000290
        /*0c94*/ 	.short	0x010a
        /*0c96*/ 	.byte	0xff
	.zero		1


	//   ....[185]....
        /*0c98*/ 	.word	0x00007510
        /*0c9c*/ 	.word	0x00000000
        /*0ca0*/ 	.word	0x00000230
        /*0ca4*/ 	.short	0x010a
        /*0ca6*/ 	.byte	0xff
	.zero		1


	//   ....[186]....
        /*0ca8*/ 	.word	0x00007620
        /*0cac*/ 	.word	0x0000004c
        /*0cb0*/ 	.word	0x00000290
        /*0cb4*/ 	.short	0x010a
        /*0cb6*/ 	.byte	0xff
	.zero		1


	//   ....[187]....
        /*0cb8*/ 	.word	0x00007e30
        /*0cbc*/ 	.word	0x00000000
        /*0cc0*/ 	.word	0x00000000
        /*0cc4*/ 	.short	0x0101
        /*0cc6*/ 	.byte	0xff
	.zero		1


	//   ....[188]....
        /*0cc8*/ 	.word	0x00007e40
        /*0ccc*/ 	.word	0x00000002
        /*0cd0*/ 	.word	0x00000230
        /*0cd4*/ 	.short	0x010a
        /*0cd6*/ 	.byte	0xff
	.zero		1


	//   ....[189]....
        /*0cd8*/ 	.word	0x00007f00
        /*0cdc*/ 	.word	0x00000002
        /*0ce0*/ 	.word	0x00000230
        /*0ce4*/ 	.short	0x010a
        /*0ce6*/ 	.byte	0xff
	.zero		1


	//   ....[190]....
        /*0ce8*/ 	.word	0x00008280
        /*0cec*/ 	.word	0x0000004c
        /*0cf0*/ 	.word	0x00000000
        /*0cf4*/ 	.short	0x0101
        /*0cf6*/ 	.byte	0xff
	.zero		1


	//   ....[191]....
        /*0cf8*/ 	.word	0x00008820
        /*0cfc*/ 	.word	0x00000002
        /*0d00*/ 	.word	0x00000000
        /*0d04*/ 	.short	0x0101
        /*0d06*/ 	.byte	0xff
	.zero		1


	//   ....[192]....
        /*0d08*/ 	.word	0x00008a90
        /*0d0c*/ 	.word	0x000000ff
        /*0d10*/ 	.word	0x00000000
        /*0d14*/ 	.short	0x0101
        /*0d16*/ 	.byte	0x04
	.zero		1


	//   ....[193]....
        /*0d18*/ 	.word	0x00008ab0
        /*0d1c*/ 	.word	0x00000003
        /*0d20*/ 	.word	0x000002e0
        /*0d24*/ 	.short	0x010a
        /*0d26*/ 	.byte	0xff
	.zero		1


	//   ....[194]....
        /*0d28*/ 	.word	0x00008b10
        /*0d2c*/ 	.word	0x00000002
        /*0d30*/ 	.word	0x00000118
        /*0d34*/ 	.short	0x010a
        /*0d36*/ 	.byte	0xff
	.zero		1


	//   ....[195]....
        /*0d38*/ 	.word	0x00008b70
        /*0d3c*/ 	.word	0x00000002
        /*0d40*/ 	.word	0x00000118
        /*0d44*/ 	.short	0x010a
        /*0d46*/ 	.byte	0xff
	.zero		1


	//   ....[196]....
        /*0d48*/ 	.word	0x00008bc0
        /*0d4c*/ 	.word	0x00000002
        /*0d50*/ 	.word	0x00000270
        /*0d54*/ 	.short	0x010a
        /*0d56*/ 	.byte	0xff
	.zero		1


	//   ....[197]....
        /*0d58*/ 	.word	0x00008c20
        /*0d5c*/ 	.word	0x00000000
        /*0d60*/ 	.word	0x00000000
        /*0d64*/ 	.short	0x010a
        /*0d66*/ 	.byte	0xff
	.zero		1


	//   ....[198]....
        /*0d68*/ 	.word	0x00008c80
        /*0d6c*/ 	.word	0x00000000
        /*0d70*/ 	.word	0x00000000
        /*0d74*/ 	.short	0x010a
        /*0d76*/ 	.byte	0xff
	.zero		1


	//   ....[199]....
        /*0d78*/ 	.word	0x00008ce0
        /*0d7c*/ 	.word	0x00000000
        /*0d80*/ 	.word	0x00000000
        /*0d84*/ 	.short	0x010a
        /*0d86*/ 	.byte	0xff
	.zero		1


	//   ....[200]....
        /*0d88*/ 	.word	0x00008d40
        /*0d8c*/ 	.word	0x00000000
        /*0d90*/ 	.word	0x00000000
        /*0d94*/ 	.short	0x010a
        /*0d96*/ 	.byte	0xff
	.zero		1


	//   ....[201]....
        /*0d98*/ 	.word	0x00008da0
        /*0d9c*/ 	.word	0x00000000
        /*0da0*/ 	.word	0x00000000
        /*0da4*/ 	.short	0x010a
        /*0da6*/ 	.byte	0xff
	.zero		1


	//   ....[202]....
        /*0da8*/ 	.word	0x00008e00
        /*0dac*/ 	.word	0x00000000
        /*0db0*/ 	.word	0x00000000
        /*0db4*/ 	.short	0x010a
        /*0db6*/ 	.byte	0xff
	.zero		1


	//   ....[203]....
        /*0db8*/ 	.word	0x00008e60
        /*0dbc*/ 	.word	0x00000000
        /*0dc0*/ 	.word	0x00000000
        /*0dc4*/ 	.short	0x010a
        /*0dc6*/ 	.byte	0xff
	.zero		1


	//   ....[204]....
        /*0dc8*/ 	.word	0x00008ec0
        /*0dcc*/ 	.word	0x00000000
        /*0dd0*/ 	.word	0x00000000
        /*0dd4*/ 	.short	0x010a
        /*0dd6*/ 	.byte	0xff
	.zero		1


	//   ....[205]....
        /*0dd8*/ 	.word	0x00008f20
        /*0ddc*/ 	.word	0x00000000
        /*0de0*/ 	.word	0x00000000
        /*0de4*/ 	.short	0x010a
        /*0de6*/ 	.byte	0xff
	.zero		1


	//   ....[206]....
        /*0de8*/ 	.word	0x00008f80
        /*0dec*/ 	.word	0x00000000
        /*0df0*/ 	.word	0x00000000
        /*0df4*/ 	.short	0x010a
        /*0df6*/ 	.byte	0xff
	.zero		1


	//   ....[207]....
        /*0df8*/ 	.word	0x00008fe0
        /*0dfc*/ 	.word	0x00000000
        /*0e00*/ 	.word	0x00000000
        /*0e04*/ 	.short	0x010a
        /*0e06*/ 	.byte	0xff
	.zero		1


	//   ....[208]....
        /*0e08*/ 	.word	0x00009040
        /*0e0c*/ 	.word	0x00000000
        /*0e10*/ 	.word	0x00000000
        /*0e14*/ 	.short	0x010a
        /*0e16*/ 	.byte	0xff
	.zero		1


	//   ....[209]....
        /*0e18*/ 	.word	0x000090a0
        /*0e1c*/ 	.word	0x00000000
        /*0e20*/ 	.word	0x00000000
        /*0e24*/ 	.short	0x010a
        /*0e26*/ 	.byte	0xff
	.zero		1


	//   ....[210]....
        /*0e28*/ 	.word	0x00009100
        /*0e2c*/ 	.word	0x00000000
        /*0e30*/ 	.word	0x00000000
        /*0e34*/ 	.short	0x010a
        /*0e36*/ 	.byte	0xff
	.zero		1


	//   ....[211]....
        /*0e38*/ 	.word	0x00009160
        /*0e3c*/ 	.word	0x00000000
        /*0e40*/ 	.word	0x00000000
        /*0e44*/ 	.short	0x010a
        /*0e46*/ 	.byte	0xff
	.zero		1


	//   ....[212]....
        /*0e48*/ 	.word	0x000091c0
        /*0e4c*/ 	.word	0x00000000
        /*0e50*/ 	.word	0x00000000
        /*0e54*/ 	.short	0x010a
        /*0e56*/ 	.byte	0xff
	.zero		1


	//   ....[213]....
        /*0e58*/ 	.word	0x00009220
        /*0e5c*/ 	.word	0x00000000
        /*0e60*/ 	.word	0x00000000
        /*0e64*/ 	.short	0x010a
        /*0e66*/ 	.byte	0xff
	.zero		1


	//   ....[214]....
        /*0e68*/ 	.word	0x00009280
        /*0e6c*/ 	.word	0x00000000
        /*0e70*/ 	.word	0x00000000
        /*0e74*/ 	.short	0x010a
        /*0e76*/ 	.byte	0xff
	.zero		1


	//   ....[215]....
        /*0e78*/ 	.word	0x000092e0
        /*0e7c*/ 	.word	0x00000000
        /*0e80*/ 	.word	0x00000000
        /*0e84*/ 	.short	0x010a
        /*0e86*/ 	.byte	0xff
	.zero		1


	//   ....[216]....
        /*0e88*/ 	.word	0x00009340
        /*0e8c*/ 	.word	0x00000000
        /*0e90*/ 	.word	0x00000000
        /*0e94*/ 	.short	0x010a
        /*0e96*/ 	.byte	0xff
	.zero		1


	//   ....[217]....
        /*0e98*/ 	.word	0x000093a0
        /*0e9c*/ 	.word	0x00000000
        /*0ea0*/ 	.word	0x00000000
        /*0ea4*/ 	.short	0x010a
        /*0ea6*/ 	.byte	0xff
	.zero		1


	//   ....[218]....
        /*0ea8*/ 	.word	0x00009400
        /*0eac*/ 	.word	0x00000000
        /*0eb0*/ 	.word	0x00000000
        /*0eb4*/ 	.short	0x010a
        /*0eb6*/ 	.byte	0xff
	.zero		1


	//   ....[219]....
        /*0eb8*/ 	.word	0x00009460
        /*0ebc*/ 	.word	0x00000000
        /*0ec0*/ 	.word	0x00000000
        /*0ec4*/ 	.short	0x010a
        /*0ec6*/ 	.byte	0xff
	.zero		1


	//   ....[220]....
        /*0ec8*/ 	.word	0x000094c0
        /*0ecc*/ 	.word	0x00000000
        /*0ed0*/ 	.word	0x00000000
        /*0ed4*/ 	.short	0x010a
        /*0ed6*/ 	.byte	0xff
	.zero		1


	//   ....[221]....
        /*0ed8*/ 	.word	0x00009520
        /*0edc*/ 	.word	0x00000000
        /*0ee0*/ 	.word	0x00000000
        /*0ee4*/ 	.short	0x010a
        /*0ee6*/ 	.byte	0xff
	.zero		1


	//   ....[222]....
        /*0ee8*/ 	.word	0x00009580
        /*0eec*/ 	.word	0x00000000
        /*0ef0*/ 	.word	0x00000000
        /*0ef4*/ 	.short	0x010a
        /*0ef6*/ 	.byte	0xff
	.zero		1


	//   ....[223]....
        /*0ef8*/ 	.word	0x000095e0
        /*0efc*/ 	.word	0x00000000
        /*0f00*/ 	.word	0x00000000
        /*0f04*/ 	.short	0x010a
        /*0f06*/ 	.byte	0xff
	.zero		1


	//   ....[224]....
        /*0f08*/ 	.word	0x00009640
        /*0f0c*/ 	.word	0x00000000
        /*0f10*/ 	.word	0x00000000
        /*0f14*/ 	.short	0x010a
        /*0f16*/ 	.byte	0xff
	.zero		1


	//   ....[225]....
        /*0f18*/ 	.word	0x000096a0
        /*0f1c*/ 	.word	0x00000000
        /*0f20*/ 	.word	0x00000000
        /*0f24*/ 	.short	0x010a
        /*0f26*/ 	.byte	0xff
	.zero		1


	//   ....[226]....
        /*0f28*/ 	.word	0x00009700
        /*0f2c*/ 	.word	0x00000000
        /*0f30*/ 	.word	0x00000000
        /*0f34*/ 	.short	0x010a
        /*0f36*/ 	.byte	0xff
	.zero		1


	//   ....[227]....
        /*0f38*/ 	.word	0x00009760
        /*0f3c*/ 	.word	0x00000000
        /*0f40*/ 	.word	0x00000000
        /*0f44*/ 	.short	0x010a
        /*0f46*/ 	.byte	0xff
	.zero		1


	//   ....[228]....
        /*0f48*/ 	.word	0x000097c0
        /*0f4c*/ 	.word	0x00000000
        /*0f50*/ 	.word	0x00000000
        /*0f54*/ 	.short	0x010a
        /*0f56*/ 	.byte	0xff
	.zero		1


	//   ....[229]....
        /*0f58*/ 	.word	0x00009820
        /*0f5c*/ 	.word	0x00000000
        /*0f60*/ 	.word	0x00000000
        /*0f64*/ 	.short	0x010a
        /*0f66*/ 	.byte	0xff
	.zero		1


	//   ....[230]....
        /*0f68*/ 	.word	0x00009880
        /*0f6c*/ 	.word	0x00000000
        /*0f70*/ 	.word	0x00000000
        /*0f74*/ 	.short	0x010a
        /*0f76*/ 	.byte	0xff
	.zero		1


	//   ....[231]....
        /*0f78*/ 	.word	0x000098d0
        /*0f7c*/ 	.word	0x00000000
        /*0f80*/ 	.word	0x000002d0
        /*0f84*/ 	.short	0x010a
        /*0f86*/ 	.byte	0xff
	.zero		1


	//   ....[232]....
        /*0f88*/ 	.word	0x00009930
        /*0f8c*/ 	.word	0x00000000
        /*0f90*/ 	.word	0x00000280
        /*0f94*/ 	.short	0x010a
        /*0f96*/ 	.byte	0xff
	.zero		1


	//   ....[233]....
        /*0f98*/ 	.word	0x00009980
        /*0f9c*/ 	.word	0x00000000
        /*0fa0*/ 	.word	0x00000270
        /*0fa4*/ 	.short	0x010a
        /*0fa6*/ 	.byte	0xff
	.zero		1


	//   ....[234]....
        /*0fa8*/ 	.word	0x000099e0
        /*0fac*/ 	.word	0x00000000
        /*0fb0*/ 	.word	0x00000280
        /*0fb4*/ 	.short	0x010a
        /*0fb6*/ 	.byte	0xff
	.zero		1


	//   ....[235]....
        /*0fb8*/ 	.word	0x00009a40
        /*0fbc*/ 	.word	0x00000004
        /*0fc0*/ 	.word	0x00000008
        /*0fc4*/ 	.short	0x010a
        /*0fc6*/ 	.byte	0xff
	.zero		1


	//   ....[236]....
        /*0fc8*/ 	.word	0x00009b20
        /*0fcc*/ 	.word	0x00000002
        /*0fd0*/ 	.word	0x00000008
        /*0fd4*/ 	.short	0x010a
        /*0fd6*/ 	.byte	0xff
	.zero		1


	//   ....[237]....
        /*0fd8*/ 	.word	0x00009b70
        /*0fdc*/ 	.word	0x00000000
        /*0fe0*/ 	.word	0x00000270
        /*0fe4*/ 	.short	0x010a
        /*0fe6*/ 	.byte	0xff
	.zero		1


	//   ....[238]....
        /*0fe8*/ 	.word	0x00009bd0
        /*0fec*/ 	.word	0x00000000
        /*0ff0*/ 	.word	0x000002b0
        /*0ff4*/ 	.short	0x010a
        /*0ff6*/ 	.byte	0xff
	.zero		1


	//   ....[239]....
        /*0ff8*/ 	.word	0x00009c30
        /*0ffc*/ 	.word	0x00000000
        /*1000*/ 	.word	0x00000000
        /*1004*/ 	.short	0x010a
        /*1006*/ 	.byte	0xff
	.zero		1


	//   ....[240]....
        /*1008*/ 	.word	0x00009c90
        /*100c*/ 	.word	0x00000000
        /*1010*/ 	.word	0x00000000
        /*1014*/ 	.short	0x010a
        /*1016*/ 	.byte	0xff
	.zero		1


	//   ....[241]....
        /*1018*/ 	.word	0x00009cf0
        /*101c*/ 	.word	0x00000000
        /*1020*/ 	.word	0x00000000
        /*1024*/ 	.short	0x010a
        /*1026*/ 	.byte	0xff
	.zero		1


	//   ....[242]....
        /*1028*/ 	.word	0x00009d50
        /*102c*/ 	.word	0x00000000
        /*1030*/ 	.word	0x00000000
        /*1034*/ 	.short	0x010a
        /*1036*/ 	.byte	0xff
	.zero		1


	//   ....[243]....
        /*1038*/ 	.word	0x00009db0
        /*103c*/ 	.word	0x00000000
        /*1040*/ 	.word	0x000002f0
        /*1044*/ 	.short	0x010a
        /*1046*/ 	.byte	0xff
	.zero		1


	//   ....[244]....
        /*1048*/ 	.word	0x00009e00
        /*104c*/ 	.word	0x00000000
        /*1050*/ 	.word	0x00000270
        /*1054*/ 	.short	0x010a
        /*1056*/ 	.byte	0xff
	.zero		1


	//   ....[245]....
        /*1058*/ 	.word	0x00009e60
        /*105c*/ 	.word	0x00000000
        /*1060*/ 	.word	0x00000268
        /*1064*/ 	.short	0x010a
        /*1066*/ 	.byte	0xff
	.zero		1


	//   ....[246]....
        /*1068*/ 	.word	0x00009ec0
        /*106c*/ 	.word	0x00000000
        /*1070*/ 	.word	0x00000248
        /*1074*/ 	.short	0x010a
        /*1076*/ 	.byte	0xff
	.zero		1


	//   ....[247]....
        /*1078*/ 	.word	0x00009f20
        /*107c*/ 	.word	0x00000003
        /*1080*/ 	.word	0x00000248
        /*1084*/ 	.short	0x010a
        /*1086*/ 	.byte	0xff
	.zero		1


	//   ....[248]....
        /*1088*/ 	.word	0x00009f80
        /*108c*/ 	.word	0x00000000
        /*1090*/ 	.word	0x00000000
        /*1094*/ 	.short	0x010a
        /*1096*/ 	.byte	0xff
	.zero		1


	//   ....[249]....
        /*1098*/ 	.word	0x00009fe0
        /*109c*/ 	.word	0x00000000
        /*10a0*/ 	.word	0x00000000
        /*10a4*/ 	.short	0x010a
        /*10a6*/ 	.byte	0xff
	.zero		1


	//   ....[250]....
        /*10a8*/ 	.word	0x0000a030
        /*10ac*/ 	.word	0x00000000
        /*10b0*/ 	.word	0x00000270
        /*10b4*/ 	.short	0x010a
        /*10b6*/ 	.byte	0xff
	.zero		1


	//   ....[251]....
        /*10b8*/ 	.word	0x0000a080
        /*10bc*/ 	.word	0x00000000
        /*10c0*/ 	.word	0x00000230
        /*10c4*/ 	.short	0x010a
        /*10c6*/ 	.byte	0xff
	.zero		1


	//   ....[252]....
        /*10c8*/ 	.word	0x0000a0d0
        /*10cc*/ 	.word	0x0000004c
        /*10d0*/ 	.word	0x00000290
        /*10d4*/ 	.short	0x010a
        /*10d6*/ 	.byte	0xff
	.zero		1


	//   ....[253]....
        /*10d8*/ 	.word	0x0000a120
        /*10dc*/ 	.word	0x00000002
        /*10e0*/ 	.word	0x00000230
        /*10e4*/ 	.short	0x010a
        /*10e6*/ 	.byte	0xff
	.zero		1


	//----- nvinfo : EIATTR_NUM_MBARRIERS
	.align		4
.L_47:
        /*10e8*/ 	.byte	0x03, 0x38
        /*10ea*/ 	.short	0x005f


	//----- nvinfo : EIATTR_EXIT_INSTR_OFFSETS
	.align		4
        /*10ec*/ 	.byte	0x04, 0x1c
        /*10ee*/ 	.short	(.L_49 - .L_48)


	//   ....[0]....
.L_48:
        /*10f0*/ 	.word	0x00003da0


	//   ....[1]....
        /*10f4*/ 	.word	0x000042a0


	//   ....[2]....
        /*10f8*/ 	.word	0x00004300


	//   ....[3]....
        /*10fc*/ 	.word	0x000055a0


	//   ....[4]....
        /*1100*/ 	.word	0x00006550


	//   ....[5]....
        /*1104*/ 	.word	0x00006590


	//   ....[6]....
        /*1108*/ 	.word	0x00008980


	//   ....[7]....
        /*110c*/ 	.word	0x00008a00


	//   ....[8]....
        /*1110*/ 	.word	0x00008a30


	//   ....[9]....
        /*1114*/ 	.word	0x00008aa0


	//----- nvinfo : EIATTR_MAX_THREADS
	.align		4
.L_49:
        /*1118*/ 	.byte	0x04, 0x05
        /*111a*/ 	.short	(.L_51 - .L_50)
.L_50:
        /*111c*/ 	.word	0x00000100
        /*1120*/ 	.word	0x00000001
        /*1124*/ 	.word	0x00000001


	//----- nvinfo : EIATTR_CRS_STACK_SIZE
	.align		4
.L_51:
        /*1128*/ 	.byte	0x04, 0x1e
        /*112a*/ 	.short	(.L_53 - .L_52)
.L_52:
        /*112c*/ 	.word	0x00000000


	//----- nvinfo : EIATTR_CBANK_PARAM_SIZE
	.align		4
.L_53:
        /*1130*/ 	.byte	0x03, 0x19
        /*1132*/ 	.short	0x0800


	//----- nvinfo : EIATTR_PARAM_CBANK
	.align		4
        /*1134*/ 	.byte	0x04, 0x0a
        /*1136*/ 	.short	(.L_55 - .L_54)
	.align		4
.L_54:
        /*1138*/ 	.word	index@(.nv.constant0._ZN7cutlass13device_kernelINS_4gemm6kernel13GemmUniversalIN4cute5tupleIJiiiiEEENS1_10collective13CollectiveMmaINS1_35MainloopSm100TmaUmmaWarpSpecializedILi35ELi2ELi4ENS5_IJNS4_1CILi2EEENSA_ILi1EEESC_EEEEENS5_IJNSA_ILi128EEENSA_ILi64EEENSA_ILi32EEEEEENS_10bfloat16_tENS5_IJlSC_lEEESJ_SK_NS4_8TiledMMAINS4_8MMA_AtomIJNS4_26SM100_MMA_F16BF16_2x1SM_SSISJ_SJ_fLi128ELi64ELNS4_4UMMA5MajorE0ELSP_0ELNSO_7ScaleInE0ELSQ_0EEEEEENS4_6LayoutINS5_IJSC_SC_SC_EEENS5_IJNSA_ILi0EEESV_SV_EEEEENS5_IJNS4_10UnderscoreESY_SY_EEEEENS4_18SM100_TMA_2SM_LOADENS4_14ComposedLayoutINS4_7SwizzleILi2ELi4ELi3EEENS4_18smem_ptr_flag_bitsILi16EEENST_INS5_IJNSA_ILi8EEESH_EEENS5_IJSH_SC_EEEEEEEvNS4_8identityES11_S1B_vS1C_EENS_8epilogue10collective18CollectiveEpilogueINS1E_23Sm100TmaWarpSpecializedILi3ELi2ELi16ELb1ELb0EEEJNS5_IJSG_SG_SH_EEENS5_IJNST_ISG_SC_EENST_INS5_IJNSA_ILi16EEESB_EEENS5_IJSC_SH_EEEEEEEESJ_SK_SJ_SK_NS1E_6fusion15FusionCallbacksIS1I_NS1Q_17LinearCombinationISJ_fSJ_fLNS_15FloatRoundStyleE2EEES1J_S1P_JEEENS4_5SM1004TMEM4LOAD26SM100_TMEM_LOAD_32dp32b16xENS4_13SM90_TMA_LOADENS12_INS13_ILi1ELi4ELi3EEES16_NST_INS5_IJS17_S1L_EEENS5_IJS1L_SC_EEEEEEENS4_39AutoVectorizingCopyWithAssumedAlignmentILi128EEENS4_14SM90_TMA_STOREES25_S27_S27_EEEvvEEEEvNT_6ParamsE)
        /*113c*/ 	.short	0x0380
        /*113e*/ 	.short	0x0800


	//----- nvinfo : EIATTR_SW_WAR
	.align		4
.L_55:
        /*1140*/ 	.byte	0x04, 0x36
        /*1142*/ 	.short	(.L_57 - .L_56)
.L_56:
        /*1144*/ 	.word	0x00000008
.L_57:


//--------------------- .nv.callgraph             --------------------------
	.section	.nv.callgraph,"",@"SHT_CUDA_CALLGRAPH"
	.align	4
	.sectionentsize	8
	.align		4
        /*0000*/ 	.word	0x00000000
	.align		4
        /*0004*/ 	.word	0xffffffff
	.align		4
        /*0008*/ 	.word	index@(_ZN7cutlass13device_kernelINS_4gemm6kernel13GemmUniversalIN4cute5tupleIJiiiiEEENS1_10collective13CollectiveMmaINS1_35MainloopSm100TmaUmmaWarpSpecializedILi35ELi2ELi4ENS5_IJNS4_1CILi2EEENSA_ILi1EEESC_EEEEENS5_IJNSA_ILi128EEENSA_ILi64EEENSA_ILi32EEEEEENS_10bfloat16_tENS5_IJlSC_lEEESJ_SK_NS4_8TiledMMAINS4_8MMA_AtomIJNS4_26SM100_MMA_F16BF16_2x1SM_SSISJ_SJ_fLi128ELi64ELNS4_4UMMA5MajorE0ELSP_0ELNSO_7ScaleInE0ELSQ_0EEEEEENS4_6LayoutINS5_IJSC_SC_SC_EEENS5_IJNSA_ILi0EEESV_SV_EEEEENS5_IJNS4_10UnderscoreESY_SY_EEEEENS4_18SM100_TMA_2SM_LOADENS4_14ComposedLayoutINS4_7SwizzleILi2ELi4ELi3EEENS4_18smem_ptr_flag_bitsILi16EEENST_INS5_IJNSA_ILi8EEESH_EEENS5_IJSH_SC_EEEEEEEvNS4_8identityES11_S1B_vS1C_EENS_8epilogue10collective18CollectiveEpilogueINS1E_23Sm100TmaWarpSpecializedILi3ELi2ELi16ELb1ELb0EEEJNS5_IJSG_SG_SH_EEENS5_IJNST_ISG_SC_EENST_INS5_IJNSA_ILi16EEESB_EEENS5_IJSC_SH_EEEEEEEESJ_SK_SJ_SK_NS1E_6fusion15FusionCallbacksIS1I_NS1Q_17LinearCombinationISJ_fSJ_fLNS_15FloatRoundStyleE2EEES1J_S1P_JEEENS4_5SM1004TMEM4LOAD26SM100_TMEM_LOAD_32dp32b16xENS4_13SM90_TMA_LOADENS12_INS13_ILi1ELi4ELi3EEES16_NST_INS5_IJS17_S1L_EEENS5_IJS1L_SC_EEEEEEENS4_39AutoVectorizingCopyWithAssumedAlignmentILi128EEENS4_14SM90_TMA_STOREES25_S27_S27_EEEvvEEEEvNT_6ParamsE)
	.align		4
        /*000c*/ 	.word	index@(__assertfail)
	.align		4
        /*0010*/ 	.word	0x00000000
	.align		4
        /*0014*/ 	.word	0xfffffffe
	.align		4
        /*0018*/ 	.word	0x00000000
	.align		4
        /*001c*/ 	.word	0xfffffffd
	.align		4
        /*0020*/ 	.word	0x00000000
	.align		4
        /*0024*/ 	.word	0xfffffffc


//--------------------- .nv.constant4             --------------------------
	.section	.nv.constant4,"a",@progbits
	.align	8
	.align		8
.nv.constant4:
        /*0000*/ 	.dword	__assertfail
	.align		8
        /*0008*/ 	.dword	__unnamed_1
	.align		8
        /*0010*/ 	.dword	__unnamed_2
	.align		8
        /*0018*/ 	.dword	_ZN39_INTERNAL_266cc9d2_4_k_cu_b783d4f5_82444cuda3std3__45__cpo5beginE
	.align		8
        /*0020*/ 	.dword	_ZN39_INTERNAL_266cc9d2_4_k_cu_b783d4f5_82444cuda3std3__45__cpo3endE
	.align		8
        /*0028*/ 	.dword	_ZN39_INTERNAL_266cc9d2_4_k_cu_b783d4f5_82444cuda3std3__45__cpo6cbeginE
	.align		8
        /*0030*/ 	.dword	_ZN39_INTERNAL_266cc9d2_4_k_cu_b783d4f5_82444cuda3std3__45__cpo4cendE
	.align		8
        /*0038*/ 	.dword	_ZN39_INTERNAL_266cc9d2_4_k_cu_b783d4f5_82444cuda3std3__441_GLOBAL__N__266cc9d2_4_k_cu_b783d4f5_82446ignoreE
	.align		8
        /*0040*/ 	.dword	_ZN39_INTERNAL_266cc9d2_4_k_cu_b783d4f5_82444cuda3std3__419piecewise_constructE
	.align		8
        /*0048*/ 	.dword	_ZN39_INTERNAL_266cc9d2_4_k_cu_b783d4f5_82444cuda3std3__48in_placeE
	.align		8
        /*0050*/ 	.dword	_ZN39_INTERNAL_266cc9d2_4_k_cu_b783d4f5_82444cuda3std6ranges3__45__cpo4swapE
	.align		8
        /*0058*/ 	.dword	_ZN39_INTERNAL_266cc9d2_4_k_cu_b783d4f5_82444cuda3std6ranges3__45__cpo9iter_moveE
	.align		8
        /*0060*/ 	.dword	_ZN39_INTERNAL_266cc9d2_4_k_cu_b783d4f5_82444cute7productE
	.align		8
        /*0068*/ 	.dword	_ZN39_INTERNAL_266cc9d2_4_k_cu_b783d4f5_82444cute1_E
	.align		8
        /*0070*/ 	.dword	$str$25
	.align		8
        /*0078*/ 	.dword	$str$26
	.align		8
        /*0080*/ 	.dword	$str$27
	.align		8
        /*0088*/ 	.dword	$str$28


//--------------------- .text._ZN7cutlass13device_kernelINS_4gemm6kernel13GemmUniversalIN4cute5tupleIJiiiiEEENS1_10collective13CollectiveMmaINS1_35MainloopSm100TmaUmmaWarpSpecializedILi35ELi2ELi4ENS5_IJNS4_1CILi2EEENSA_ILi1EEESC_EEEEENS5_IJNSA_ILi128EEENSA_ILi64EEENSA_ILi32EEEEEENS_10bfloat16_tENS5_IJlSC_lEEESJ_SK_NS4_8TiledMMAINS4_8MMA_AtomIJNS4_26SM100_MMA_F16BF16_2x1SM_SSISJ_SJ_fLi128ELi64ELNS4_4UMMA5MajorE0ELSP_0ELNSO_7ScaleInE0ELSQ_0EEEEEENS4_6LayoutINS5_IJSC_SC_SC_EEENS5_IJNSA_ILi0EEESV_SV_EEEEENS5_IJNS4_10UnderscoreESY_SY_EEEEENS4_18SM100_TMA_2SM_LOADENS4_14ComposedLayoutINS4_7SwizzleILi2ELi4ELi3EEENS4_18smem_ptr_flag_bitsILi16EEENST_INS5_IJNSA_ILi8EEESH_EEENS5_IJSH_SC_EEEEEEEvNS4_8identityES11_S1B_vS1C_EENS_8epilogue10collective18CollectiveEpilogueINS1E_23Sm100TmaWarpSpecializedILi3ELi2ELi16ELb1ELb0EEEJNS5_IJSG_SG_SH_EEENS5_IJNST_ISG_SC_EENST_INS5_IJNSA_ILi16EEESB_EEENS5_IJSC_SH_EEEEEEEESJ_SK_SJ_SK_NS1E_6fusion15FusionCallbacksIS1I_NS1Q_17LinearCombinationISJ_fSJ_fLNS_15FloatRoundStyleE2EEES1J_S1P_JEEENS4_5SM1004TMEM4LOAD26SM100_TMEM_LOAD_32dp32b16xENS4_13SM90_TMA_LOADENS12_INS13_ILi1ELi4ELi3EEES16_NST_INS5_IJS17_S1L_EEENS5_IJS1L_SC_EEEEEEENS4_39AutoVectorizingCopyWithAssumedAlignmentILi128EEENS4_14SM90_TMA_STOREES25_S27_S27_EEEvvEEEEvNT_6ParamsE --------------------------
	.section	.text._ZN7cutlass13device_kernelINS_4gemm6kernel13GemmUniversalIN4cute5tupleIJiiiiEEENS1_10collective13CollectiveMmaINS1_35MainloopSm100TmaUmmaWarpSpecializedILi35ELi2ELi4ENS5_IJNS4_1CILi2EEENSA_ILi1EEESC_EEEEENS5_IJNSA_ILi128EEENSA_ILi64EEENSA_ILi32EEEEEENS_10bfloat16_tENS5_IJlSC_lEEESJ_SK_NS4_8TiledMMAINS4_8MMA_AtomIJNS4_26SM100_MMA_F16BF16_2x1SM_SSISJ_SJ_fLi128ELi64ELNS4_4UMMA5MajorE0ELSP_0ELNSO_7ScaleInE0ELSQ_0EEEEEENS4_6LayoutINS5_IJSC_SC_SC_EEENS5_IJNSA_ILi0EEESV_SV_EEEEENS5_IJNS4_10UnderscoreESY_SY_EEEEENS4_18SM100_TMA_2SM_LOADENS4_14ComposedLayoutINS4_7SwizzleILi2ELi4ELi3EEENS4_18smem_ptr_flag_bitsILi16EEENST_INS5_IJNSA_ILi8EEESH_EEENS5_IJSH_SC_EEEEEEEvNS4_8identityES11_S1B_vS1C_EENS_8epilogue10collective18CollectiveEpilogueINS1E_23Sm100TmaWarpSpecializedILi3ELi2ELi16ELb1ELb0EEEJNS5_IJSG_SG_SH_EEENS5_IJNST_ISG_SC_EENST_INS5_IJNSA_ILi16EEESB_EEENS5_IJSC_SH_EEEEEEEESJ_SK_SJ_SK_NS1E_6fusion15FusionCallbacksIS1I_NS1Q_17LinearCombinationISJ_fSJ_fLNS_15FloatRoundStyleE2EEES1J_S1P_JEEENS4_5SM1004TMEM4LOAD26SM100_TMEM_LOAD_32dp32b16xENS4_13SM90_TMA_LOADENS12_INS13_ILi1ELi4ELi3EEES16_NST_INS5_IJS17_S1L_EEENS5_IJS1L_SC_EEEEEEENS4_39AutoVectorizingCopyWithAssumedAlignmentILi128EEENS4_14SM90_TMA_STOREES25_S27_S27_EEEvvEEEEvNT_6ParamsE,"ax",@progbits
	.align	128
.text._ZN7cutlass13device_kernelINS_4gemm6kernel13GemmUniversalIN4cute5tupleIJiiiiEEENS1_10collective13CollectiveMmaINS1_35MainloopSm100TmaUmmaWarpSpecializedILi35ELi2ELi4ENS5_IJNS4_1CILi2EEENSA_ILi1EEESC_EEEEENS5_IJNSA_ILi128EEENSA_ILi64EEENSA_ILi32EEEEEENS_10bfloat16_tENS5_IJlSC_lEEESJ_SK_NS4_8TiledMMAINS4_8MMA_AtomIJNS4_26SM100_MMA_F16BF16_2x1SM_SSISJ_SJ_fLi128ELi64ELNS4_4UMMA5MajorE0ELSP_0ELNSO_7ScaleInE0ELSQ_0EEEEEENS4_6LayoutINS5_IJSC_SC_SC_EEENS5_IJNSA_ILi0EEESV_SV_EEEEENS5_IJNS4_10UnderscoreESY_SY_EEEEENS4_18SM100_TMA_2SM_LOADENS4_14ComposedLayoutINS4_7SwizzleILi2ELi4ELi3EEENS4_18smem_ptr_flag_bitsILi16EEENST_INS5_IJNSA_ILi8EEESH_EEENS5_IJSH_SC_EEEEEEEvNS4_8identityES11_S1B_vS1C_EENS_8epilogue10collective18CollectiveEpilogueINS1E_23Sm100TmaWarpSpecializedILi3ELi2ELi16ELb1ELb0EEEJNS5_IJSG_SG_SH_EEENS5_IJNST_ISG_SC_EENST_INS5_IJNSA_ILi16EEESB_EEENS5_IJSC_SH_EEEEEEEESJ_SK_SJ_SK_NS1E_6fusion15FusionCallbacksIS1I_NS1Q_17LinearCombinationISJ_fSJ_fLNS_15FloatRoundStyleE2EEES1J_S1P_JEEENS4_5SM1004TMEM4LOAD26SM100_TMEM_LOAD_32dp32b16xENS4_13SM90_TMA_LOADENS12_INS13_ILi1ELi4ELi3EEES16_NST_INS5_IJS17_S1L_EEENS5_IJS1L_SC_EEEEEEENS4_39AutoVectorizingCopyWithAssumedAlignmentILi128EEENS4_14SM90_TMA_STOREES25_S27_S27_EEEvvEEEEvNT_6ParamsE:
        .type           _ZN7cutlass13device_kernelINS_4gemm6kernel13GemmUniversalIN4cute5tupleIJiiiiEEENS1_10collective13CollectiveMmaINS1_35MainloopSm100TmaUmmaWarpSpecializedILi35ELi2ELi4ENS5_IJNS4_1CILi2EEENSA_ILi1EEESC_EEEEENS5_IJNSA_ILi128EEENSA_ILi64EEENSA_ILi32EEEEEENS_10bfloat16_tENS5_IJlSC_lEEESJ_SK_NS4_8TiledMMAINS4_8MMA_AtomIJNS4_26SM100_MMA_F16BF16_2x1SM_SSISJ_SJ_fLi128ELi64ELNS4_4UMMA5MajorE0ELSP_0ELNSO_7ScaleInE0ELSQ_0EEEEEENS4_6LayoutINS5_IJSC_SC_SC_EEENS5_IJNSA_ILi0EEESV_SV_EEEEENS5_IJNS4_10UnderscoreESY_SY_EEEEENS4_18SM100_TMA_2SM_LOADENS4_14ComposedLayoutINS4_7SwizzleILi2ELi4ELi3EEENS4_18smem_ptr_flag_bitsILi16EEENST_INS5_IJNSA_ILi8EEESH_EEENS5_IJSH_SC_EEEEEEEvNS4_8identityES11_S1B_vS1C_EENS_8epilogue10collective18CollectiveEpilogueINS1E_23Sm100TmaWarpSpecializedILi3ELi2ELi16ELb1ELb0EEEJNS5_IJSG_SG_SH_EEENS5_IJNST_ISG_SC_EENST_INS5_IJNSA_ILi16EEESB_EEENS5_IJSC_SH_EEEEEEEESJ_SK_SJ_SK_NS1E_6fusion15FusionCallbacksIS1I_NS1Q_17LinearCombinationISJ_fSJ_fLNS_15FloatRoundStyleE2EEES1J_S1P_JEEENS4_5SM1004TMEM4LOAD26SM100_TMEM_LOAD_32dp32b16xENS4_13SM90_TMA_LOADENS12_INS13_ILi1ELi4ELi3EEES16_NST_INS5_IJS17_S1L_EEENS5_IJS1L_SC_EEEEEEENS4_39AutoVectorizingCopyWithAssumedAlignmentILi128EEENS4_14SM90_TMA_STOREES25_S27_S27_EEEvvEEEEvNT_6ParamsE,@function
        .size           _ZN7cutlass13device_kernelINS_4gemm6kernel13GemmUniversalIN4cute5tupleIJiiiiEEENS1_10collective13CollectiveMmaINS1_35MainloopSm100TmaUmmaWarpSpecializedILi35ELi2ELi4ENS5_IJNS4_1CILi2EEENSA_ILi1EEESC_EEEEENS5_IJNSA_ILi128EEENSA_ILi64EEENSA_ILi32EEEEEENS_10bfloat16_tENS5_IJlSC_lEEESJ_SK_NS4_8TiledMMAINS4_8MMA_AtomIJNS4_26SM100_MMA_F16BF16_2x1SM_SSISJ_SJ_fLi128ELi64ELNS4_4UMMA5MajorE0ELSP_0ELNSO_7ScaleInE0ELSQ_0EEEEEENS4_6LayoutINS5_IJSC_SC_SC_EEENS5_IJNSA_ILi0EEESV_SV_EEEEENS5_IJNS4_10UnderscoreESY_SY_EEEEENS4_18SM100_TMA_2SM_LOADENS4_14ComposedLayoutINS4_7SwizzleILi2ELi4ELi3EEENS4_18smem_ptr_flag_bitsILi16EEENST_INS5_IJNSA_ILi8EEESH_EEENS5_IJSH_SC_EEEEEEEvNS4_8identityES11_S1B_vS1C_EENS_8epilogue10collective18CollectiveEpilogueINS1E_23Sm100TmaWarpSpecializedILi3ELi2ELi16ELb1ELb0EEEJNS5_IJSG_SG_SH_EEENS5_IJNST_ISG_SC_EENST_INS5_IJNSA_ILi16EEESB_EEENS5_IJSC_SH_EEEEEEEESJ_SK_SJ_SK_NS1E_6fusion15FusionCallbacksIS1I_NS1Q_17LinearCombinationISJ_fSJ_fLNS_15FloatRoundStyleE2EEES1J_S1P_JEEENS4_5SM1004TMEM4LOAD26SM100_TMEM_LOAD_32dp32b16xENS4_13SM90_TMA_LOADENS12_INS13_ILi1ELi4ELi3EEES16_NST_INS5_IJS17_S1L_EEENS5_IJS1L_SC_EEEEEEENS4_39AutoVectorizingCopyWithAssumedAlignmentILi128EEENS4_14SM90_TMA_STOREES25_S27_S27_EEEvvEEEEvNT_6ParamsE,(.L_x_269 - _ZN7cutlass13device_kernelINS_4gemm6kernel13GemmUniversalIN4cute5tupleIJiiiiEEENS1_10collective13CollectiveMmaINS1_35MainloopSm100TmaUmmaWarpSpecializedILi35ELi2ELi4ENS5_IJNS4_1CILi2EEENSA_ILi1EEESC_EEEEENS5_IJNSA_ILi128EEENSA_ILi64EEENSA_ILi32EEEEEENS_10bfloat16_tENS5_IJlSC_lEEESJ_SK_NS4_8TiledMMAINS4_8MMA_AtomIJNS4_26SM100_MMA_F16BF16_2x1SM_SSISJ_SJ_fLi128ELi64ELNS4_4UMMA5MajorE0ELSP_0ELNSO_7ScaleInE0ELSQ_0EEEEEENS4_6LayoutINS5_IJSC_SC_SC_EEENS5_IJNSA_ILi0EEESV_SV_EEEEENS5_IJNS4_10UnderscoreESY_SY_EEEEENS4_18SM100_TMA_2SM_LOADENS4_14ComposedLayoutINS4_7SwizzleILi2ELi4ELi3EEENS4_18smem_ptr_flag_bitsILi16EEENST_INS5_IJNSA_ILi8EEESH_EEENS5_IJSH_SC_EEEEEEEvNS4_8identityES11_S1B_vS1C_EENS_8epilogue10collective18CollectiveEpilogueINS1E_23Sm100TmaWarpSpecializedILi3ELi2ELi16ELb1ELb0EEEJNS5_IJSG_SG_SH_EEENS5_IJNST_ISG_SC_EENST_INS5_IJNSA_ILi16EEESB_EEENS5_IJSC_SH_EEEEEEEESJ_SK_SJ_SK_NS1E_6fusion15FusionCallbacksIS1I_NS1Q_17LinearCombinationISJ_fSJ_fLNS_15FloatRoundStyleE2EEES1J_S1P_JEEENS4_5SM1004TMEM4LOAD26SM100_TMEM_LOAD_32dp32b16xENS4_13SM90_TMA_LOADENS12_INS13_ILi1ELi4ELi3EEES16_NST_INS5_IJS17_S1L_EEENS5_IJS1L_SC_EEEEEEENS4_39AutoVectorizingCopyWithAssumedAlignmentILi128EEENS4_14SM90_TMA_STOREES25_S27_S27_EEEvvEEEEvNT_6ParamsE)
        .other          _ZN7cutlass13device_kernelINS_4gemm6kernel13GemmUniversalIN4cute5tupleIJiiiiEEENS1_10collective13CollectiveMmaINS1_35MainloopSm100TmaUmmaWarpSpecializedILi35ELi2ELi4ENS5_IJNS4_1CILi2EEENSA_ILi1EEESC_EEEEENS5_IJNSA_ILi128EEENSA_ILi64EEENSA_ILi32EEEEEENS_10bfloat16_tENS5_IJlSC_lEEESJ_SK_NS4_8TiledMMAINS4_8MMA_AtomIJNS4_26SM100_MMA_F16BF16_2x1SM_SSISJ_SJ_fLi128ELi64ELNS4_4UMMA5MajorE0ELSP_0ELNSO_7ScaleInE0ELSQ_0EEEEEENS4_6LayoutINS5_IJSC_SC_SC_EEENS5_IJNSA_ILi0EEESV_SV_EEEEENS5_IJNS4_10UnderscoreESY_SY_EEEEENS4_18SM100_TMA_2SM_LOADENS4_14ComposedLayoutINS4_7SwizzleILi2ELi4ELi3EEENS4_18smem_ptr_flag_bitsILi16EEENST_INS5_IJNSA_ILi8EEESH_EEENS5_IJSH_SC_EEEEEEEvNS4_8identityES11_S1B_vS1C_EENS_8epilogue10collective18CollectiveEpilogueINS1E_23Sm100TmaWarpSpecializedILi3ELi2ELi16ELb1ELb0EEEJNS5_IJSG_SG_SH_EEENS5_IJNST_ISG_SC_EENST_INS5_IJNSA_ILi16EEESB_EEENS5_IJSC_SH_EEEEEEEESJ_SK_SJ_SK_NS1E_6fusion15FusionCallbacksIS1I_NS1Q_17LinearCombinationISJ_fSJ_fLNS_15FloatRoundStyleE2EEES1J_S1P_JEEENS4_5SM1004TMEM4LOAD26SM100_TMEM_LOAD_32dp32b16xENS4_13SM90_TMA_LOADENS12_INS13_ILi1ELi4ELi3EEES16_NST_INS5_IJS17_S1L_EEENS5_IJS1L_SC_EEEEEEENS4_39AutoVectorizingCopyWithAssumedAlignmentILi128EEENS4_14SM90_TMA_STOREES25_S27_S27_EEEvvEEEEvNT_6ParamsE,@"STO_CUDA_ENTRY STV_DEFAULT"
_ZN7cutlass13device_kernelINS_4gemm6kernel13GemmUniversalIN4cute5tupleIJiiiiEEENS1_10collective13CollectiveMmaINS1_35MainloopSm100TmaUmmaWarpSpecializedILi35ELi2ELi4ENS5_IJNS4_1CILi2EEENSA_ILi1EEESC_EEEEENS5_IJNSA_ILi128EEENSA_ILi64EEENSA_ILi32EEEEEENS_10bfloat16_tENS5_IJlSC_lEEESJ_SK_NS4_8TiledMMAINS4_8MMA_AtomIJNS4_26SM100_MMA_F16BF16_2x1SM_SSISJ_SJ_fLi128ELi64ELNS4_4UMMA5MajorE0ELSP_0ELNSO_7ScaleInE0ELSQ_0EEEEEENS4_6LayoutINS5_IJSC_SC_SC_EEENS5_IJNSA_ILi0EEESV_SV_EEEEENS5_IJNS4_10UnderscoreESY_SY_EEEEENS4_18SM100_TMA_2SM_LOADENS4_14ComposedLayoutINS4_7SwizzleILi2ELi4ELi3EEENS4_18smem_ptr_flag_bitsILi16EEENST_INS5_IJNSA_ILi8EEESH_EEENS5_IJSH_SC_EEEEEEEvNS4_8identityES11_S1B_vS1C_EENS_8epilogue10collective18CollectiveEpilogueINS1E_23Sm100TmaWarpSpecializedILi3ELi2ELi16ELb1ELb0EEEJNS5_IJSG_SG_SH_EEENS5_IJNST_ISG_SC_EENST_INS5_IJNSA_ILi16EEESB_EEENS5_IJSC_SH_EEEEEEEESJ_SK_SJ_SK_NS1E_6fusion15FusionCallbacksIS1I_NS1Q_17LinearCombinationISJ_fSJ_fLNS_15FloatRoundStyleE2EEES1J_S1P_JEEENS4_5SM1004TMEM4LOAD26SM100_TMEM_LOAD_32dp32b16xENS4_13SM90_TMA_LOADENS12_INS13_ILi1ELi4ELi3EEES16_NST_INS5_IJS17_S1L_EEENS5_IJS1L_SC_EEEEEEENS4_39AutoVectorizingCopyWithAssumedAlignmentILi128EEENS4_14SM90_TMA_STOREES25_S27_S27_EEEvvEEEEvNT_6ParamsE:
[----:B------:R-:W1:Y:S01]  /*0000*/  LDC R1, c[0x0][0x37c] ;  /* 0x0000df00ff017b82 */ /* 0x000e620000000800 */
[----:B------:R-:W2:Y:S01]  /*0010*/  S2R R74, SR_TID.X ;  /* 0x00000000004a7919 */ /* 0x000ea20000002100 */
[----:B------:R-:W3:Y:S06]  /*0020*/  LDCU.64 UR6, c[0x0][0x890] ;  /* 0x00011200ff0677ac */ /* 0x000eec0008000a00 */
[----:B------:R-:W4:Y:S01]  /*0030*/  S2UR UR37, SR_CgaCtaId ;  /* 0x00000000002579c3 */ /* 0x000f220000008800 */
[----:B------:R-:W-:Y:S02]  /*0040*/  PRMT R59, RZ, 0x7610, R59 ;  /* 0x00007610ff3b7816 */ /* 0x000fe4000000003b */
[----:B------:R-:W-:Y:S01]  /*0050*/  ELECT P1, URZ, PT ;  /* 0x0000000000ff782f */ /* 0x000fe20003820000 */
[----:B------:R-:W1:Y:S01]  /*0060*/  LDCU.64 UR46, c[0x0][0x358] ;  /* 0x00006b00ff2e77ac */ /* 0x000e620008000a00 */
[----:B---3--:R-:W-:-:S04]  /*0070*/  UISETP.NE.U32.AND UP0, UPT, UR6, URZ, UPT ;  /* 0x000000ff0600728c */ /* 0x008fc8000bf05070 */
[----:B------:R-:W-:Y:S02]  /*0080*/  UISETP.NE.AND.EX UP0, UPT, UR7, URZ, UPT, UP0 ;  /* 0x000000ff0700728c */ /* 0x000fe4000bf05300 */
[----:B----4-:R-:W-:Y:S02]  /*0090*/  ULOP3.LUT UR5, UR37, 0x1, URZ, 0xc0, !UPT ;  /* 0x0000000125057892 */ /* 0x010fe4000f8ec0ff */
[----:B------:R-:W-:Y:S01]  /*00a0*/  ULOP3.LUT UR4, UR37, 0x1, URZ, 0x3c, !UPT ;  /* 0x0000000125047892 */ /* 0x000fe2000f8e3cff */
[----:B--2---:R-:W-:-:S05]  /*00b0*/  SHF.R.U32.HI R70, RZ, 0x5, R74 ;  /* 0x00000005ff467819 */ /* 0x004fca000001164a */
[----:B------:R-:W2:Y:S02]  /*00c0*/  SHFL.IDX PT, R0, R70, RZ, 0x1f ;  /* 0x00001fff46007589 */ /* 0x000ea400000e0000 */
[----:B--2---:R-:W-:Y:S01]  /*00d0*/  R2UR UR10, R0 ;  /* 0x00000000000a72ca */ /* 0x004fe200000e0000 */
[----:B-1----:R-:W-:-:S14]  /*00e0*/  BRA.U UP0, `(.L_x_0) ;  /* 0x00000001002c7547 */ /* 0x002fdc000b800000 */
[----:B------:R-:W1:Y:S02]  /*00f0*/  LDCU.64 UR8, c[0x0][0x888] ;  /* 0x00011100ff0877ac */ /* 0x000e640008000a00 */
[----:B-1----:R-:W-:-:S04]  /*0100*/  UISETP.NE.U32.AND UP0, UPT, UR8, URZ, UPT ;  /* 0x000000ff0800728c */ /* 0x002fc8000bf05070 */
[----:B------:R-:W-:-:S09]  /*0110*/  UISETP.NE.AND.EX UP0, UPT, UR9, URZ, UPT, UP0 ;  /* 0x000000ff0900728c */ /* 0x000fd2000bf05300 */
[----:B------:R-:W-:Y:S05]  /*0120*/  BRA.U !UP0, `(.L_x_1) ;  /* 0x0000000108107547 */ /* 0x000fea000b800000 */
[----:B------:R-:W1:Y:S02]  /*0130*/  LDC.64 R2, c[0x0][0x888] ;  /* 0x00022200ff027b82 */ /* 0x000e640000000a00 */
[----:B-1----:R1:W5:Y:S01]  /*0140*/  LDG.E R35, desc[UR46][R2.64] ;  /* 0x0000002e02237981 */ /* 0x002362000c1e1900 */
[----:B------:R-:W-:Y:S01]  /*0150*/  HFMA2 R59, -RZ, RZ, 0, 5.9604644775390625e-08 ;  /* 0x00000001ff3b7431 */ /* 0x000fe200000001ff */
[----:B------:R-:W-:Y:S05]  /*0160*/  BRA `(.L_x_0) ;  /* 0x00000000000c7947 */ /* 0x000fea0003800000 */
.L_x_1:
[----:B------:R-:W1:Y:S01]  /*0170*/  LDCU UR8, c[0x0][0x880] ;  /* 0x00011000ff0877ac */ /* 0x000e620008000800 */
[----:B------:R-:W-:Y:S01]  /*0180*/  HFMA2 R59, -RZ, RZ, 0, 5.9604644775390625e-08 ;  /* 0x00000001ff3b7431 */ /* 0x000fe200000001ff */
[----:B-1----:R-:W-:-:S07]  /*0190*/  MOV R35, UR8 ;  /* 0x0000000800237c02 */ /* 0x002fce0008000f00 */
.L_x_0:
[----:B------:R-:W2:Y:S02]  /*01a0*/  LDCU.64 UR8, c[0x0][0x8b0] ;  /* 0x00011600ff0877ac */ /* 0x000ea40008000a00 */
[----:B--2---:R-:W-:-:S04]  /*01b0*/  UISETP.NE.U32.AND UP0, UPT, UR8, URZ, UPT ;  /* 0x000000ff0800728c */ /* 0x004fc8000bf05070 */
[----:B------:R-:W-:-:S09]  /*01c0*/  UISETP.NE.AND.EX UP0, UPT, UR9, URZ, UPT, UP0 ;  /* 0x000000ff0900728c */ /* 0x000fd2000bf05300 */
[----:B------:R-:W-:Y:S05]  /*01d0*/  BRA.U UP0, `(.L_x_2) ;  /* 0x0000000100247547 */ /* 0x000fea000b800000 */
[----:B------:R-:W2:Y:S02]  /*01e0*/  LDCU.64 UR8, c[0x0][0x8a8] ;  /* 0x00011500ff0877ac */ /* 0x000ea40008000a00 */
[----:B--2---:R-:W-:-:S04]  /*01f0*/  UISETP.NE.U32.AND UP0, UPT, UR8, URZ, UPT ;  /* 0x000000ff0800728c */ /* 0x004fc8000bf05070 */
[----:B------:R-:W-:-:S09]  /*0200*/  UISETP.NE.AND.EX UP0, UPT, UR9, URZ, UPT, UP0 ;  /* 0x000000ff0900728c */ /* 0x000fd2000bf05300 */
[----:B------:R-:W-:Y:S05]  /*0210*/  BRA.U !UP0, `(.L_x_3) ;  /* 0x00000001080c7547 */ /* 0x000fea000b800000 */
[----:B------:R-:W2:Y:S02]  /*0220*/  LDC.64 R32, c[0x0][0x8a8] ;  /* 0x00022a00ff207b82 */ /* 0x000ea40000000a00 */
[----:B--2---:R2:W5:Y:S01]  /*0230*/  LDG.E R32, desc[UR46][R32.64] ;  /* 0x0000002e20207981 */ /* 0x004562000c1e1900 */
[----:B------:R-:W-:Y:S05]  /*0240*/  BRA `(.L_x_2) ;  /* 0x0000000000087947 */ /* 0x000fea0003800000 */
.L_x_3:
[----:B------:R-:W2:Y:S02]  /*0250*/  LDCU UR8, c[0x0][0x8a0] ;  /* 0x00011400ff0877ac */ /* 0x000ea40008000800 */
[----:B--2---:R-:W-:Y:S02]  /*0260*/  MOV R32, UR8 ;  /* 0x0000000800207c02 */ /* 0x004fe40008000f00 */
.L_x_2:
[----:B------:R-:W-:Y:S01]  /*0270*/  IMAD.U32 R0, RZ, RZ, UR10 ;  /* 0x0000000aff007e24 */ /* 0x000fe2000f8e00ff */
[----:B------:R-:W-:Y:S04]  /*0280*/  BSSY.RECONVERGENT B0, `(.L_x_4) ;  /* 0x000000c000007945 */ /* 0x000fe80003800200 */
[C---:B------:R-:W-:Y:S02]  /*0290*/  ISETP.NE.OR P2, PT, R0.reuse, 0x1, !P1 ;  /* 0x000000010000780c */ /* 0x040fe40004f45670 */
[----:B------:R-:W-:-:S11]  /*02a0*/  ISETP.NE.OR P0, PT, R0, 0x3, !P1 ;  /* 0x000000030000780c */ /* 0x000fd60004f05670 */
[----:B------:R-:W-:Y:S05]  /*02b0*/  @P2 BRA `(.L_x_5) ;  /* 0x0000000000202947 */ /* 0x000fea0003800000 */
[----:B------:R-:W3:Y:S02]  /*02c0*/  LDCU.64 UR8, c[0x0][0x348] ;  /* 0x00006900ff0877ac */ /* 0x000ee40008000a00 */
[----:B---3--:R-:W-:Y:S02]  /*02d0*/  UIADD3 UR12, UP1, UPT, UR8, 0x80, URZ ;  /* 0x00000080080c7890 */ /* 0x008fe4000ff3e0ff */
[----:B------:R-:W-:Y:S02]  /*02e0*/  UIADD3 UR8, UP0, UPT, UR8, 0x180, URZ ;  /* 0x0000018008087890 */ /* 0x000fe4000ff1e0ff */
[----:B------:R-:W-:Y:S02]  /*02f0*/  UIADD3.X UR13, UPT, UPT, URZ, UR9, URZ, UP1, !UPT ;  /* 0x00000009ff0d7290 */ /* 0x000fe40008ffe4ff */
[----:B------:R-:W-:-:S07]  /*0300*/  UIADD3.X UR9, UPT, UPT, URZ, UR9, URZ, UP0, !UPT ;  /* 0x00000009ff097290 */ /* 0x000fce00087fe4ff */
[----:B------:R3:W-:Y:S02]  /*0310*/  UTMACCTL.PF [UR12] ;  /* 0x000000000c0079b9 */ /* 0x0007e40008040000 */
[----:B------:R3:W-:Y:S02]  /*0320*/  UTMACCTL.PF [UR8] ;  /* 0x00000000080079b9 */ /* 0x0007e40008040000 */
[----:B---3--:R-:W-:Y:S01]  /*0330*/  NOP ;  /* 0x0000000000007918 */ /* 0x008fe20000000000 */
.L_x_5:
[----:B------:R-:W-:Y:S05]  /*0340*/  BSYNC.RECONVERGENT B0 ;  /* 0x0000000000007941 */ /* 0x000fea0003800200 */
.L_x_4:
[----:B------:R-:W-:Y:S04]  /*0350*/  BSSY.RECONVERGENT B0, `(.L_x_6) ;  /* 0x000000a000007945 */ /* 0x000fe80003800200 */
        /* <DEDUP_REMOVED lines=9> */
.L_x_7:
[----:B------:R-:W-:Y:S05]  /*03f0*/  BSYNC.RECONVERGENT B0 ;  /* 0x0000000000007941 */ /* 0x000fea0003800200 */
.L_x_6:
[----:B------:R-:W3:Y:S01]  /*0400*/  LDCU.64 UR8, c[0x0][0x888] ;  /* 0x00011100ff0877ac */ /* 0x000ee20008000a00 */
[----:B------:R-:W-:Y:S02]  /*0410*/  UISETP.EQ.U32.AND UP1, UPT, UR6, URZ, UPT ;  /* 0x000000ff0600728c */ /* 0x000fe4000bf22070 */
[----:B------:R-:W-:Y:S02]  /*0420*/  UPLOP3.LUT UP5, UPT, UPT, UPT, UPT, 0x80, 0x8 ;  /* 0x000000000008789c */ /* 0x000fe40003faf070 */
[----:B---3--:R-:W-:-:S04]  /*0430*/  UISETP.NE.U32.AND UP0, UPT, UR8, URZ, UPT ;  /* 0x000000ff0800728c */ /* 0x008fc8000bf05070 */
[----:B------:R-:W-:-:S04]  /*0440*/  UISETP.NE.AND.EX UP0, UPT, UR9, URZ, UPT, UP0 ;  /* 0x000000ff0900728c */ /* 0x000fc8000bf05300 */
[----:B------:R-:W-:-:S04]  /*0450*/  UISETP.EQ.OR.EX UP2, UPT, UR7, URZ, !UP0, UP1 ;  /* 0x000000ff0700728c */ /* 0x000fc8000c742710 */
[----:B------:R-:W-:-:S05]  /*0460*/  UP2UR UR53, UPR, URZ, 0x4 ;  /* 0x00000004ff357883 */ /* 0x000fca0008000000 */
[----:B------:R-:W-:Y:S07]  /*0470*/  BRA.U !UP2, `(.L_x_8) ;  /* 0x000000010a207547 */ /* 0x000fee000b800000 */
[----:B------:R-:W-:Y:S01]  /*0480*/  UISETP.NE.U32.AND UP2, UPT, UR6, URZ, UPT ;  /* 0x000000ff0600728c */ /* 0x000fe2000bf45070 */
[----:B-----5:R-:W-:Y:S01]  /*0490*/  FSETP.NEU.AND P0, PT, R35, RZ, PT ;  /* 0x000000ff2300720b */ /* 0x020fe20003f0d000 */
[----:B------:R-:W-:Y:S02]  /*04a0*/  USEL UR6, URZ, 0xffffffff, UP0 ;  /* 0xffffffffff067887 */ /* 0x000fe40008000000 */
[----:B------:R-:W-:-:S10]  /*04b0*/  UISETP.NE.AND.EX UP2, UPT, UR7, URZ, UPT, UP2 ;  /* 0x000000ff0700728c */ /* 0x000fd4000bf45320 */
[----:B------:R-:W-:Y:S01]  /*04c0*/  VOTEU.ANY UP1, P0 ;  /* 0x0000000000ff7886 */ /* 0x000fe20000020100 */
[----:B------:R-:W-:-:S04]  /*04d0*/  @!UP2 USEL UR6, URZ, 0xffffffff, UP1 ;  /* 0xffffffffff06a887 */ /* 0x000fc80008800000 */
[----:B------:R-:W-:-:S04]  /*04e0*/  ULOP3.LUT UR6, UR6, 0x1, URZ, 0xc0, !UPT ;  /* 0x0000000106067892 */ /* 0x000fc8000f8ec0ff */
[----:B------:R-:W-:-:S11]  /*04f0*/  UISETP.NE.U32.AND UP5, UPT, UR6, 0x1, UPT ;  /* 0x000000010600788c */ /* 0x000fd6000bfa5070 */
.L_x_8:
[----:B------:R-:W3:Y:S01]  /*0500*/  SHFL.IDX PT, R0, R70, RZ, 0x1f ;  /* 0x00001fff46007589 */ /* 0x000ee200000e0000 */
[----:B------:R-:W-:-:S04]  /*0510*/  UISETP.NE.AND UP1, UPT, UR10, 0x2, UPT ;  /* 0x000000020a00788c */ /* 0x000fc8000bf25270 */
[----:B------:R-:W-:Y:S02]  /*0520*/  UISETP.EQ.AND UP2, UPT, UR5, URZ, !UP1 ;  /* 0x000000ff0500728c */ /* 0x000fe4000cf42270 */
[----:B------:R-:W-:-:S04]  /*0530*/  USEL UR6, URZ, 0x1, UP1 ;  /* 0x00000001ff067887 */ /* 0x000fc80008800000 */
[----:B------:R-:W-:Y:S02]  /*0540*/  PLOP3.LUT P5, PT, P1, PT, UP2, 0x80, 0x8 ;  /* 0x000000000008781c */ /* 0x000fe40000faf028 */
[----:B---3--:R-:W-:-:S13]  /*0550*/  ISETP.NE.AND P0, PT, R0, RZ, PT ;  /* 0x000000ff0000720c */ /* 0x008fda0003f05270 */
[----:B------:R-:W-:Y:S05]  /*0560*/  @P0 BRA `(.L_x_9) ;  /* 0x0000000400480947 */ /* 0x000fea0003800000 */
[----:B------:R-:W-:Y:S01]  /*0570*/  ELECT P0, URZ, PT ;  /* 0x0000000000ff782f */ /* 0x000fe20003800000 */
[----:B------:R-:W-:-:S12]  /*0580*/  BSSY.RECONVERGENT B0, `(.L_x_9) ;  /* 0x0000050000007945 */ /* 0x000fd80003800200 */
[----:B------:R-:W-:Y:S05]  /*0590*/  @!P0 BRA `(.L_x_10) ;  /* 0x0000000400388947 */ /* 0x000fea0003800000 */
[----:B------:R-:W-:Y:S01]  /*05a0*/  UMOV UR8, 0x400 ;  /* 0x0000040000087882 */ /* 0x000fe20000000000 */
[----:B------:R-:W-:Y:S01]  /*05b0*/  UMOV UR7, 0x1 ;  /* 0x0000000100077882 */ /* 0x000fe20000000000 */
[----:B------:R-:W-:Y:S02]  /*05c0*/  ULEA UR8, UR37, UR8, 0x18 ;  /* 0x0000000825087291 */ /* 0x000fe4000f8ec0ff */
[----:B------:R-:W-:-:S04]  /*05d0*/  UIADD3 UR12, UPT, UPT, -UR7, 0x100000, URZ ;  /* 0x00100000070c7890 */ /* 0x000fc8000fffe1ff */
[----:B------:R-:W-:Y:S02]  /*05e0*/  USHF.L.U32 UR13, UR12, 0xb, URZ ;  /* 0x0000000b0c0d7899 */ /* 0x000fe400080006ff */
[----:B------:R-:W-:Y:S01]  /*05f0*/  USHF.L.U32 UR12, UR12, 0x1, URZ ;  /* 0x000000010c0c7899 */ /* 0x000fe200080006ff */
[----:B------:R-:W3:Y:S11]  /*0600*/  FENCE.VIEW.ASYNC.S ;  /* 0x00000000000073c6 */ /* 0x000ef60000000000 */
[----:B---3--:R3:W4:Y:S01]  /*0610*/  SYNCS.EXCH.64 URZ, [UR8], UR12 ;  /* 0x0000000c08ff75b2 */ /* 0x0087220008000100 */
[----:B------:R3:W1:Y:S01]  /*0620*/  SYNCS.EXCH.64 URZ, [UR8+0x118], UR12 ;  /* 0x0001180c08ff75b2 */ /* 0x0006620008000100 */
        /* <DEDUP_REMOVED lines=67> */
[----:B------:R3:W1:Y:S02]  /*0a60*/  SYNCS.EXCH.64 URZ, [UR8+0x228], UR12 ;  /* 0x0002280c08ff75b2 */ /* 0x0006640008000100 */
[----:B---34-:R-:W-:Y:S01]  /*0a70*/  NOP ;  /* 0x0000000000007918 */ /* 0x018fe20000000000 */
.L_x_10:
[----:B------:R-:W-:Y:S05]  /*0a80*/  BSYNC.RECONVERGENT B0 ;  /* 0x0000000000007941 */ /* 0x000fea0003800200 */
.L_x_9:
[----:B------:R-:W3:Y:S01]  /*0a90*/  SHFL.IDX PT, R0, R70, RZ, 0x1f ;  /* 0x00001fff46007589 */ /* 0x000ee200000e0000 */
[----:B------:R-:W-:Y:S01]  /*0aa0*/  NOP ;  /* 0x0000000000007918 */ /* 0x000fe20000000000 */
[----:B---3--:R-:W-:-:S13]  /*0ab0*/  ISETP.NE.AND P0, PT, R0, 0x1, PT ;  /* 0x000000010000780c */ /* 0x008fda0003f05270 */
[----:B------:R-:W-:Y:S05]  /*0ac0*/  @P0 BRA `(.L_x_11) ;  /* 0x00000000004c0947 */ /* 0x000fea0003800000 */
[----:B------:R-:W-:Y:S01]  /*0ad0*/  UMOV UR9, 0x400 ;  /* 0x0000040000097882 */ /* 0x000fe20000000000 */
[----:B------:R-:W-:Y:S01]  /*0ae0*/  UMOV UR8, 0x20 ;  /* 0x0000002000087882 */ /* 0x000fe20000000000 */
[----:B------:R-:W-:Y:S01]  /*0af0*/  UMOV UR7, 0x80 ;  /* 0x0000008000077882 */ /* 0x000fe20000000000 */
[----:B------:R-:W-:Y:S02]  /*0b00*/  ULEA UR9, UR37, UR9, 0x18 ;  /* 0x0000000925097291 */ /* 0x000fe4000f8ec0ff */
[----:B------:R-:W-:-:S04]  /*0b10*/  UIADD3 UR12, UPT, UPT, -UR8, 0x100000, URZ ;  /* 0x00100000080c7890 */ /* 0x000fc8000fffe1ff */
[----:B------:R-:W-:Y:S02]  /*0b20*/  USHF.L.U32 UR13, UR12, 0xb, URZ ;  /* 0x0000000b0c0d7899 */ /* 0x000fe400080006ff */
[----:B------:R-:W-:Y:S02]  /*0b30*/  USHF.L.U32 UR12, UR12, 0x1, URZ ;  /* 0x000000010c0c7899 */ /* 0x000fe400080006ff */
[----:B------:R-:W-:-:S04]  /*0b40*/  UIADD3 UR14, UPT, UPT, -UR7, 0x100000, URZ ;  /* 0x00100000070e7890 */ /* 0x000fc8000fffe1ff */
[----:B------:R-:W-:Y:S02]  /*0b50*/  USHF.L.U32 UR15, UR14, 0xb, URZ ;  /* 0x0000000b0e0f7899 */ /* 0x000fe400080006ff */
[----:B------:R-:W-:Y:S01]  /*0b60*/  USHF.L.U32 UR14, UR14, 0x1, URZ ;  /* 0x000000010e0e7899 */ /* 0x000fe200080006ff */
[----:B------:R-:W-:Y:S01]  /*0b70*/  ELECT P0, URZ, PT ;  /* 0x0000000000ff782f */ /* 0x000fe20003800000 */
[----:B------:R-:W3:Y:S02]  /*0b80*/  FENCE.VIEW.ASYNC.S ;  /* 0x00000000000073c6 */ /* 0x000ee40000000000 */
[----:B---3--:R3:W4:Y:S08]  /*0b90*/  SYNCS.EXCH.64 URZ, [UR9+0x230], UR12 ;  /* 0x0002300c09ff75b2 */ /* 0x0087300008000100 */
[----:B------:R3:W1:Y:S01]  /*0ba0*/  SYNCS.EXCH.64 URZ, [UR9+0x248], UR14 ;  /* 0x0002480e09ff75b2 */ /* 0x0006620008000100 */
[----:B------:R3:W1:Y:S01]  /*0bb0*/  SYNCS.EXCH.64 URZ, [UR9+0x238], UR12 ;  /* 0x0002380c09ff75b2 */ /* 0x0006620008000100 */
[----:B------:R3:W1:Y:S01]  /*0bc0*/  SYNCS.EXCH.64 URZ, [UR9+0x250], UR14 ;  /* 0x0002500e09ff75b2 */ /* 0x0006620008000100 */
[----:B------:R3:W1:Y:S01]  /*0bd0*/  SYNCS.EXCH.64 URZ, [UR9+0x240], UR12 ;  /* 0x0002400c09ff75b2 */ /* 0x0006620008000100 */
[----:B------:R3:W1:Y:S01]  /*0be0*/  SYNCS.EXCH.64 URZ, [UR9+0x258], UR14 ;  /* 0x0002580e09ff75b2 */ /* 0x0006620008000100 */
[----:B------:R-:W-:Y:S01]  /*0bf0*/  NOP ;  /* 0x0000000000007918 */ /* 0x000fe20000000000 */
.L_x_11:
[----:B------:R-:W2:Y:S01]  /*0c00*/  SHFL.IDX PT, R0, R70, RZ, 0x1f ;  /* 0x00001fff46007589 */ /* 0x000ea200000e0000 */
[----:B------:R-:W-:Y:S01]  /*0c10*/  NOP ;  /* 0x0000000000007918 */ /* 0x000fe20000000000 */
[----:B--2---:R-:W-:-:S13]  /*0c20*/  ISETP.NE.AND P0, PT, R0, 0x3, PT ;  /* 0x000000030000780c */ /* 0x004fda0003f05270 */
[----:B------:R-:W-:Y:S05]  /*0c30*/  @P0 BRA `(.L_x_12) ;  /* 0x00000000002c0947 */ /* 0x000fea0003800000 */
[----:B------:R-:W-:Y:S01]  /*0c40*/  UMOV UR8, 0x400 ;  /* 0x0000040000087882 */ /* 0x000fe20000000000 */
[----:B------:R-:W-:Y:S01]  /*0c50*/  UMOV UR7, 0x20 ;  /* 0x0000002000077882 */ /* 0x000fe20000000000 */
[----:B------:R-:W-:Y:S02]  /*0c60*/  ULEA UR8, UR37, UR8, 0x18 ;  /* 0x0000000825087291 */ /* 0x000fe4000f8ec0ff */
[----:B---3--:R-:W-:-:S04]  /*0c70*/  UIADD3 UR12, UPT, UPT, -UR7, 0x100000, URZ ;  /* 0x00100000070c7890 */ /* 0x008fc8000fffe1ff */
[----:B------:R-:W-:Y:S02]  /*0c80*/  USHF.L.U32 UR13, UR12, 0xb, URZ ;  /* 0x0000000b0c0d7899 */ /* 0x000fe400080006ff */
[----:B------:R-:W-:Y:S01]  /*0c90*/  USHF.L.U32 UR12, UR12, 0x1, URZ ;  /* 0x000000010c0c7899 */ /* 0x000fe200080006ff */
[----:B------:R-:W-:Y:S01]  /*0ca0*/  ELECT P0, URZ, PT ;  /* 0x0000000000ff782f */ /* 0x000fe20003800000 */
[----:B------:R-:W2:Y:S10]  /*0cb0*/  FENCE.VIEW.ASYNC.S ;  /* 0x00000000000073c6 */ /* 0x000eb40000000000 */
[----:B--2---:R2:W3:Y:S01]  /*0cc0*/  SYNCS.EXCH.64 URZ, [UR8+0x260], UR12 ;  /* 0x0002600c08ff75b2 */ /* 0x0044e20008000100 */
[----:B------:R2:W1:Y:S01]  /*0cd0*/  SYNCS.EXCH.64 URZ, [UR8+0x268], UR12 ;  /* 0x0002680c08ff75b2 */ /* 0x0004620008000100 */
[----:B------:R-:W-:Y:S01]  /*0ce0*/  NOP ;  /* 0x0000000000007918 */ /* 0x000fe20000000000 */
.L_x_12:
[----:B------:R-:W4:Y:S01]  /*0cf0*/  SHFL.IDX PT, R0, R70, RZ, 0x1f ;  /* 0x00001fff46007589 */ /* 0x000f2200000e0000 */
[----:B------:R-:W-:Y:S01]  /*0d00*/  NOP ;  /* 0x0000000000007918 */ /* 0x000fe20000000000 */
[----:B----4-:R-:W-:-:S13]  /*0d10*/  ISETP.NE.AND P0, PT, R0, 0x4, PT ;  /* 0x000000040000780c */ /* 0x010fda0003f05270 */
[----:B------:R-:W-:Y:S05]  /*0d20*/  @P0 BRA `(.L_x_13) ;  /* 0x0000000000480947 */ /* 0x000fea0003800000 */
[----:B---3--:R-:W-:Y:S01]  /*0d30*/  UMOV UR9, 0x1e0 ;  /* 0x000001e000097882 */ /* 0x008fe20000000000 */
[----:B--2---:R-:W-:Y:S01]  /*0d40*/  UMOV UR8, 0x400 ;  /* 0x0000040000087882 */ /* 0x004fe20000000000 */
[----:B------:R-:W-:Y:S01]  /*0d50*/  USEL UR9, UR9, 0x1a0, UP5 ;  /* 0x000001a009097887 */ /* 0x000fe2000a800000 */
        /* <DEDUP_REMOVED lines=9> */
[----:B------:R-:W2:Y:S02]  /*0df0*/  FENCE.VIEW.ASYNC.S ;  /* 0x00000000000073c6 */ /* 0x000ea40000000000 */
[----:B--2---:R4:W2:Y:S08]  /*0e00*/  SYNCS.EXCH.64 URZ, [UR8+0x270], UR12 ;  /* 0x0002700c08ff75b2 */ /* 0x0048b00008000100 */
[----:B------:R4:W3:Y:S01]  /*0e10*/  SYNCS.EXCH.64 URZ, [UR8+0x280], UR14 ;  /* 0x0002800e08ff75b2 */ /* 0x0008e20008000100 */
[----:B------:R4:W1:Y:S01]  /*0e20*/  SYNCS.EXCH.64 URZ, [UR8+0x278], UR12 ;  /* 0x0002780c08ff75b2 */ /* 0x0008620008000100 */
[----:B------:R4:W1:Y:S02]  /*0e30*/  SYNCS.EXCH.64 URZ, [UR8+0x288], UR14 ;  /* 0x0002880e08ff75b2 */ /* 0x0008640008000100 */
[----:B----4-:R-:W-:Y:S01]  /*0e40*/  NOP ;  /* 0x0000000000007918 */ /* 0x010fe20000000000 */
.L_x_13:
[----:B------:R-:W4:Y:S01]  /*0e50*/  SHFL.IDX PT, R0, R70, RZ, 0x1f ;  /* 0x00001fff46007589 */ /* 0x000f2200000e0000 */
[----:B------:R-:W-:Y:S01]  /*0e60*/  NOP ;  /* 0x0000000000007918 */ /* 0x000fe20000000000 */
[----:B----4-:R-:W-:-:S13]  /*0e70*/  ISETP.NE.AND P0, PT, R0, 0x5, PT ;  /* 0x000000050000780c */ /* 0x010fda0003f05270 */
[----:B------:R-:W-:Y:S05]  /*0e80*/  @P0 BRA `(.L_x_14) ;  /* 0x0000000000540947 */ /* 0x000fea0003800000 */
[----:B---3--:R-:W-:Y:S01]  /*0e90*/  UMOV UR9, 0x400 ;  /* 0x0000040000097882 */ /* 0x008fe20000000000 */
[----:B--2---:R-:W-:Y:S01]  /*0ea0*/  UMOV UR8, 0x1 ;  /* 0x0000000100087882 */ /* 0x004fe20000000000 */
        /* <DEDUP_REMOVED lines=13> */
[----:B------:R4:W1:Y:S01]  /*0f80*/  SYNCS.EXCH.64 URZ, [UR9+0x2b8], UR14 ;  /* 0x0002b80e09ff75b2 */ /* 0x0008620008000100 */
[----:B------:R4:W1:Y:S01]  /*0f90*/  SYNCS.EXCH.64 URZ, [UR9+0x2a0], UR12 ;  /* 0x0002a00c09ff75b2 */ /* 0x0008620008000100 */
[----:B------:R4:W1:Y:S01]  /*0fa0*/  SYNCS.EXCH.64 URZ, [UR9+0x2c0], UR14 ;  /* 0x0002c00e09ff75b2 */ /* 0x0008620008000100 */
[----:B------:R4:W1:Y:S01]  /*0fb0*/  SYNCS.EXCH.64 URZ, [UR9+0x2a8], UR12 ;  /* 0x0002a80c09ff75b2 */ /* 0x0008620008000100 */
[----:B------:R4:W1:Y:S02]  /*0fc0*/  SYNCS.EXCH.64 URZ, [UR9+0x2c8], UR14 ;  /* 0x0002c80e09ff75b2 */ /* 0x0008640008000100 */
[----:B----4-:R-:W-:Y:S01]  /*0fd0*/  NOP ;  /* 0x0000000000007918 */ /* 0x010fe20000000000 */
.L_x_14:
[----:B------:R-:W4:Y:S01]  /*0fe0*/  SHFL.IDX PT, R0, R70, RZ, 0x1f ;  /* 0x00001fff46007589 */ /* 0x000f2200000e0000 */
[----:B------:R-:W-:Y:S01]  /*0ff0*/  ISETP.NE.OR P1, PT, RZ, UR10, !P1 ;  /* 0x0000000aff007c0c */ /* 0x000fe2000cf25670 */
[----:B------:R-:W-:Y:S01]  /*1000*/  NOP ;  /* 0x0000000000007918 */ /* 0x000fe20000000000 */
[----:B----4-:R-:W-:-:S13]  /*1010*/  ISETP.NE.AND P0, PT, R0, 0x3, PT ;  /* 0x000000030000780c */ /* 0x010fda0003f05270 */
[----:B------:R-:W-:Y:S05]  /*1020*/  @P0 BRA `(.L_x_15) ;  /* 0x0000000000340947 */ /* 0x000fea0003800000 */
[----:B--2---:R-:W-:Y:S01]  /*1030*/  UMOV UR8, 0x400 ;  /* 0x0000040000087882 */ /* 0x004fe20000000000 */
[----:B------:R-:W-:Y:S01]  /*1040*/  UMOV UR7, 0x20 ;  /* 0x0000002000077882 */ /* 0x000fe20000000000 */
[----:B------:R-:W-:Y:S02]  /*1050*/  ULEA UR8, UR37, UR8, 0x18 ;  /* 0x0000000825087291 */ /* 0x000fe4000f8ec0ff */
[----:B---3--:R-:W-:-:S04]  /*1060*/  UIADD3 UR12, UPT, UPT, -UR7, 0x100000, URZ ;  /* 0x00100000070c7890 */ /* 0x008fc8000fffe1ff */
[----:B------:R-:W-:Y:S02]  /*1070*/  USHF.L.U32 UR13, UR12, 0xb, URZ ;  /* 0x0000000b0c0d7899 */ /* 0x000fe400080006ff */
[----:B------:R-:W-:Y:S01]  /*1080*/  USHF.L.U32 UR12, UR12, 0x1, URZ ;  /* 0x000000010c0c7899 */ /* 0x000fe200080006ff */
[----:B------:R-:W-:Y:S01]  /*1090*/  ELECT P0, URZ, PT ;  /* 0x0000000000ff782f */ /* 0x000fe20003800000 */
[----:B------:R-:W2:Y:S10]  /*10a0*/  FENCE.VIEW.ASYNC.S ;  /* 0x00000000000073c6 */ /* 0x000eb40000000000 */
[----:B--2---:R4:W2:Y:S01]  /*10b0*/  SYNCS.EXCH.64 URZ, [UR8+0x2d0], UR12 ;  /* 0x0002d00c08ff75b2 */ /* 0x0048a20008000100 */
[----:B------:R4:W3:Y:S01]  /*10c0*/  SYNCS.EXCH.64 URZ, [UR8+0x2e0], UR12 ;  /* 0x0002e00c08ff75b2 */ /* 0x0008e20008000100 */
[----:B------:R4:W1:Y:S01]  /*10d0*/  SYNCS.EXCH.64 URZ, [UR8+0x2d8], UR12 ;  /* 0x0002d80c08ff75b2 */ /* 0x0008620008000100 */
[----:B------:R4:W1:Y:S02]  /*10e0*/  SYNCS.EXCH.64 URZ, [UR8+0x2e8], UR12 ;  /* 0x0002e80c08ff75b2 */ /* 0x0008640008000100 */
[----:B----4-:R-:W-:Y:S01]  /*10f0*/  NOP ;  /* 0x0000000000007918 */ /* 0x010fe20000000000 */
.L_x_15:
[----:B------:R-:W-:Y:S01]  /*1100*/  VOTEU.ALL UP1, P1 ;  /* 0x0000000000ff7886 */ /* 0x000fe20000820000 */
[----:B--2---:R-:W2:Y:S01]  /*1110*/  LDCU UR8, c[0x0][0x36c] ;  /* 0x00006d80ff0877ac */ /* 0x004ea20008000800 */
[----:B------:R-:W-:Y:S01]  /*1120*/  NOP ;  /* 0x0000000000007918 */ /* 0x000fe20000000000 */
[----:B------:R-:W-:Y:S01]  /*1130*/  LOP3.LUT R10, R74, 0x1f, RZ, 0xc0, !PT ;  /* 0x0000001f4a0a7812 */ /* 0x000fe200078ec0ff */
[----:B---3--:R-:W-:Y:S01]  /*1140*/  UMOV UR12, 0x20 ;  /* 0x00000020000c7882 */ /* 0x008fe20000000000 */
[----:B------:R-:W-:Y:S01]  /*1150*/  @!UP1 UMOV UR7, 0x400 ;  /* 0x0000040000079882 */ /* 0x000fe20000000000 */
[----:B------:R-:W-:-:S04]  /*1160*/  @!UP1 UIADD3 UR12, UPT, UPT, -UR12, 0x100000, URZ ;  /* 0x001000000c0c9890 */ /* 0x000fc8000fffe1ff */
[----:B------:R-:W-:Y:S02]  /*1170*/  @!UP1 USHF.L.U32 UR13, UR12, 0xb, URZ ;  /* 0x0000000b0c0d9899 */ /* 0x000fe400080006ff */
[----:B------:R-:W-:Y:S02]  /*1180*/  @!UP1 USHF.L.U32 UR12, UR12, 0x1, URZ ;  /* 0x000000010c0c9899 */ /* 0x000fe400080006ff */
[----:B------:R-:W-:Y:S01]  /*1190*/  @!UP1 ULEA UR7, UR37, UR7, 0x18 ;  /* 0x0000000725079291 */ /* 0x000fe2000f8ec0ff */
[----:B------:R-:W-:Y:S01]  /*11a0*/  VOTEU.ALL UP1, P1 ;  /* 0x0000000000ff7886 */ /* 0x000fe20000820000 */
[----:B------:R-:W-:Y:S01]  /*11b0*/  UISETP.NE.AND UP4, UPT, UR10, URZ, UPT ;  /* 0x000000ff0a00728c */ /* 0x000fe2000bf85270 */
[----:B------:R-:W3:Y:S09]  /*11c0*/  FENCE.VIEW.ASYNC.S ;  /* 0x00000000000073c6 */ /* 0x000ef20000000000 */
[----:B---3--:R3:W4:Y:S01]  /*11d0*/  @!UP1 SYNCS.EXCH.64 URZ, [UR7+0x2f0], UR12 ;  /* 0x0002f00c07ff95b2 */ /* 0x0087220008000100 */
[----:B--2---:R-:W-:-:S09]  /*11e0*/  UISETP.EQ.U32.AND UP1, UPT, UR8, 0x1, UPT ;  /* 0x000000010800788c */ /* 0x004fd2000bf22070 */
[----:B------:R-:W-:Y:S05]  /*11f0*/  BRA.U !UP1, `(.L_x_16) ;  /* 0x0000000109087547 */ /* 0x000fea000b800000 */
[----:B-1--4-:R-:W-:Y:S01]  /*1200*/  UCGABAR_ARV ;  /* 0x00000000000079c7 */ /* 0x012fe20008000000 */
[----:B------:R-:W-:Y:S05]  /*1210*/  BRA `(.L_x_17) ;  /* 0x0000000000047947 */ /* 0x000fea0003800000 */
.L_x_16:
[----:B-1--4-:R-:W-:Y:S01]  /*1220*/  NOP ;  /* 0x0000000000007918 */ /* 0x012fe20000000000 */
.L_x_17:
[----:B------:R-:W1:Y:S01]  /*1230*/  S2R R11, SR_CTAID.X ;  /* 0x00000000000b7919 */ /* 0x000e620000002500 */
[----:B------:R-:W-:-:S05]  /*1240*/  CS2R.32 R60, SR_CgaSize ;  /* 0x00000000003c7805 */ /* 0x000fca0000008a00 */
[----:B------:R-:W-:-:S05]  /*1250*/  IMAD R60, R60, -0xa0, RZ ;  /* 0xffffff603c3c7824 */ /* 0x000fca00078e02ff */
[----:B------:R-:W-:-:S14]  /*1260*/  R2UR UR8, R60 ;  /* 0x000000003c0872ca */ /* 0x000fdc00000e0000 */
[----:B------:R-:W2:Y:S01]  /*1270*/  LDCU UR8, c[0x0][UR8+0x2b0] ;  /* 0x00005600080877ac */ /* 0x000ea20008000800 */
[----:B------:R-:W-:-:S05]  /*1280*/  CS2R.32 R0, SR_CgaSize ;  /* 0x0000000000007805 */ /* 0x000fca0000008a00 */
[----:B------:R-:W-:-:S06]  /*1290*/  IMAD R0, R0, -0xa0, RZ ;  /* 0xffffff6000007824 */ /* 0x000fcc00078e02ff */
[----:B------:R-:W4:Y:S01]  /*12a0*/  LDC R0, c[0x0][R0+0x2a0] ;  /* 0x0000a80000007b82 */ /* 0x000f220000000800 */
[----:B------:R-:W-:Y:S01]  /*12b0*/  PRMT R8, RZ, 0x7610, R8 ;  /* 0x00007610ff087816 */ /* 0x000fe20000000008 */
[----:B------:R-:W2:Y:S01]  /*12c0*/  S2R R20, SR_CTAID.Y ;  /* 0x0000000000147919 */ /* 0x000ea20000002600 */
[----:B------:R-:W-:-:S05]  /*12d0*/  CS2R.32 R60, SR_CgaSize ;  /* 0x00000000003c7805 */ /* 0x000fca0000008a00 */
[----:B------:R-:W-:-:S05]  /*12e0*/  IMAD R60, R60, -0xa0, RZ ;  /* 0xffffff603c3c7824 */ /* 0x000fca00078e02ff */
[----:B---3--:R-:W-:-:S14]  /*12f0*/  R2UR UR7, R60 ;  /* 0x000000003c0772ca */ /* 0x008fdc00000e0000 */
[----:B------:R-:W3:Y:S01]  /*1300*/  LDCU UR7, c[0x0][UR7+0x2b4] ;  /* 0x00005680070777ac */ /* 0x000ee20008000800 */
[----:B------:R-:W-:Y:S01]  /*1310*/  UISETP.NE.AND UP2, UPT, UR10, 0x2, UPT ;  /* 0x000000020a00788c */ /* 0x000fe2000bf45270 */
[----:B------:R-:W2:Y:S01]  /*1320*/  LDC R9, c[0x0][0xb24] ;  /* 0x0002c900ff097b82 */ /* 0x000ea20000000800 */
[----:B------:R-:W-:-:S05]  /*1330*/  CS2R.32 R58, SR_CgaSize ;  /* 0x00000000003a7805 */ /* 0x000fca0000008a00 */
[----:B------:R-:W-:-:S06]  /*1340*/  IMAD R58, R58, -0xa0, RZ ;  /* 0xffffff603a3a7824 */ /* 0x000fcc00078e02ff */
[----:B------:R-:W4:Y:S08]  /*1350*/  LDC R58, c[0x0][R58+0x2a4] ;  /* 0x0000a9003a3a7b82 */ /* 0x000f300000000800 */
[----:B------:R-:W4:Y:S01]  /*1360*/  LDC R26, c[0x0][0xb24] ;  /* 0x0002c900ff1a7b82 */ /* 0x000f220000000800 */
[----:B-1----:R-:W-:Y:S01]  /*1370*/  I2FP.F32.U32 R4, R11 ;  /* 0x0000000b00047245 */ /* 0x002fe20000201000 */
[----:B------:R-:W-:-:S06]  /*1380*/  IMAD.MOV.U32 R21, RZ, RZ, R11 ;  /* 0x000000ffff157224 */ /* 0x000fcc00078e000b */
[----:B------:R-:W1:Y:S01]  /*1390*/  S2UR UR36, SR_CTAID.Z ;  /* 0x00000000002479c3 */ /* 0x000e620000002700 */
[----:B--2---:R-:W-:Y:S02]  /*13a0*/  ISETP.GE.AND P0, PT, R9, 0x1, PT ;  /* 0x000000010900780c */ /* 0x004fe40003f06270 */
[----:B------:R-:W-:Y:S01]  /*13b0*/  I2FP.F32.U32 R2, R20 ;  /* 0x0000001400027245 */ /* 0x000fe20000201000 */
[----:B------:R-:W-:-:S04]  /*13c0*/  FMUL R4, R4, UR8 ;  /* 0x0000000804047c20 */ /* 0x000fc80008400000 */
[----:B---3--:R-:W-:Y:S01]  /*13d0*/  FMUL R2, R2, UR7 ;  /* 0x0000000702027c20 */ /* 0x008fe20008400000 */
[----:B------:R-:W2:Y:S01]  /*13e0*/  F2I.U32.TRUNC.NTZ R60, R4 ;  /* 0x00000004003c7305 */ /* 0x000ea2000020f000 */
[----:B------:R-:W3:Y:S07]  /*13f0*/  LDCU UR7, c[0x0][0xb30] ;  /* 0x00016600ff0777ac */ /* 0x000eee0008000800 */
[----:B------:R-:W1:Y:S01]  /*1400*/  F2I.U32.TRUNC.NTZ R3, R2 ;  /* 0x0000000200037305 */ /* 0x000e62000020f000 */
[----:B--2---:R-:W-:-:S04]  /*1410*/  IMAD.MOV R60, RZ, RZ, -R60 ;  /* 0x000000ffff3c7224 */ /* 0x004fc800078e0a3c */
[----:B----4-:R-:W-:Y:S01]  /*1420*/  IMAD R60, R0, R60, R11 ;  /* 0x0000003c003c7224 */ /* 0x010fe200078e020b */
[----:B------:R-:W-:Y:S01]  /*1430*/  PRMT R0, RZ, 0x7610, R0 ;  /* 0x00007610ff007816 */ /* 0x000fe20000000000 */
[----:B---3--:R-:W-:Y:S01]  /*1440*/  UISETP.NE.AND UP3, UPT, UR7, 0x1, UPT ;  /* 0x000000010700788c */ /* 0x008fe2000bf65270 */
[----:B-1----:R-:W-:-:S05]  /*1450*/  IADD3 R3, PT, PT, -R3, RZ, RZ ;  /* 0x000000ff03037210 */ /* 0x002fca0007ffe1ff */
[----:B------:R-:W-:Y:S01]  /*1460*/  IMAD R58, R58, R3, R20 ;  /* 0x000000033a3a7224 */ /* 0x000fe200078e0214 */
[----:B------:R-:W-:Y:S06]  /*1470*/  BRA.U UP4, `(.L_x_18) ;  /* 0x0000000104247547 */ /* 0x000fec000b800000 */
[----:B------:R-:W-:Y:S01]  /*1480*/  ISETP.NE.AND P1, PT, R58, RZ, PT ;  /* 0x000000ff3a00720c */ /* 0x000fe20003f25270 */
[----:B------:R-:W-:Y:S01]  /*1490*/  IMAD.MOV.U32 R0, RZ, RZ, 0x3 ;  /* 0x00000003ff007424 */ /* 0x000fe200078e00ff */
[C---:B------:R-:W-:Y:S02]  /*14a0*/  LOP3.LUT R3, R60.reuse, 0xfffffffe, RZ, 0xc0, !PT ;  /* 0xfffffffe3c037812 */ /* 0x040fe400078ec0ff */
[----:B------:R-:W-:Y:S02]  /*14b0*/  ISETP.LT.U32.OR P1, PT, R60, 0x2, !P1 ;  /* 0x000000023c00780c */ /* 0x000fe40004f21470 */
[----:B------:R-:W-:Y:S02]  /*14c0*/  SHF.L.U32 R0, R0, R3, RZ ;  /* 0x0000000300007219 */ /* 0x000fe400000006ff */
[----:B------:R-:W-:Y:S02]  /*14d0*/  SEL R5, RZ, 0x1, !P1 ;  /* 0x00000001ff057807 */ /* 0x000fe40004800000 */
[----:B------:R-:W-:-:S05]  /*14e0*/  SEL R2, RZ, 0x2, !P1 ;  /* 0x00000002ff027807 */ /* 0x000fca0004800000 */
[----:B------:R-:W-:-:S05]  /*14f0*/  IMAD.IADD R2, R5, 0x1, R2 ;  /* 0x0000000105027824 */ /* 0x000fca00078e0202 */
[----:B------:R-:W-:Y:S02]  /*1500*/  PRMT R8, R2, 0x7610, R8 ;  /* 0x0000761002087816 */ /* 0x000fe40000000008 */
.L_x_18:
[----:B------:R-:W-:Y:S05]  /*1510*/  @!P0 BRA `(.L_x_19) ;  /* 0x0000000000b88947 */ /* 0x000fea0003800000 */
[----:B------:R-:W1:Y:S01]  /*1520*/  LDC.64 R4, c[0x0][0xb18] ;  /* 0x0002c600ff047b82 */ /* 0x000e620000000a00 */
[----:B------:R-:W-:-:S07]  /*1530*/  ISETP.NE.AND P0, PT, R9, 0x1, PT ;  /* 0x000000010900780c */ /* 0x000fce0003f05270 */
[----:B------:R-:W2:Y:S08]  /*1540*/  LDC R14, c[0x0][0xb0c] ;  /* 0x0002c300ff0e7b82 */ /* 0x000eb00000000800 */
[----:B------:R-:W3:Y:S08]  /*1550*/  LDC R13, c[0x0][0x370] ;  /* 0x0000dc00ff0d7b82 */ /* 0x000ef00000000800 */
[----:B------:R-:W4:Y:S01]  /*1560*/  LDC R16, c[0x0][0x374] ;  /* 0x0000dd00ff107b82 */ /* 0x000f220000000800 */
[----:B-1----:R-:W-:-:S07]  /*1570*/  ISETP.NE.AND P1, PT, R4, 0x1, PT ;  /* 0x000000010400780c */ /* 0x002fce0003f25270 */
[----:B------:R-:W3:Y:S01]  /*1580*/  LDC.64 R6, c[0x0][0xb10] ;  /* 0x0002c400ff067b82 */ /* 0x000ee20000000a00 */
[----:B--2---:R-:W-:-:S07]  /*1590*/  ISETP.NE.AND P2, PT, R14, 0x1, PT ;  /* 0x000000010e00780c */ /* 0x004fce0003f45270 */
[----:B------:R-:W1:Y:S08]  /*15a0*/  LDC R12, c[0x0][0xb20] ;  /* 0x0002c800ff0c7b82 */ /* 0x000e700000000800 */
[----:B------:R-:W2:Y:S01]  /*15b0*/  LDC.64 R2, c[0x0][0xb28] ;  /* 0x0002ca00ff027b82 */ /* 0x000ea20000000a00 */
[----:B----4-:R-:W-:-:S04]  /*15c0*/  IMAD.HI.U32 R15, R16, R5, RZ ;  /* 0x00000005100f7227 */ /* 0x010fc800078e00ff */
[----:B------:R-:W-:-:S04]  /*15d0*/  IMAD.HI.U32 R5, R20, R5, RZ ;  /* 0x0000000514057227 */ /* 0x000fc800078e00ff */
[----:B---3--:R-:W-:-:S04]  /*15e0*/  IMAD.HI.U32 R18, R13, R6, RZ ;  /* 0x000000060d127227 */ /* 0x008fc800078e00ff */
[C---:B------:R-:W-:Y:S01]  /*15f0*/  IMAD.HI.U32 R22, R11.reuse, R6, RZ ;  /* 0x000000060b167227 */ /* 0x040fe200078e00ff */
[-C--:B------:R-:W-:Y:S02]  /*1600*/  @P2 SHF.R.U32.HI R13, RZ, R7.reuse, R18 ;  /* 0x00000007ff0d2219 */ /* 0x080fe40000011612 */
[-C--:B-1----:R-:W-:Y:S02]  /*1610*/  @P1 SHF.R.U32.HI R16, RZ, R12.reuse, R15 ;  /* 0x0000000cff101219 */ /* 0x082fe4000001160f */
[----:B------:R-:W-:Y:S02]  /*1620*/  SHF.R.U32.HI R5, RZ, R12, R5 ;  /* 0x0000000cff057219 */ /* 0x000fe40000011605 */
[----:B------:R-:W-:Y:S02]  /*1630*/  SHF.R.U32.HI R22, RZ, R7, R22 ;  /* 0x00000007ff167219 */ /* 0x000fe40000011616 */
[----:B------:R-:W-:Y:S01]  /*1640*/  SEL R5, R20, R5, !P1 ;  /* 0x0000000514057207 */ /* 0x000fe20004800000 */
[----:B--2---:R-:W-:Y:S01]  /*1650*/  IMAD.HI.U32 R18, R16, R2, RZ ;  /* 0x0000000210127227 */ /* 0x004fe200078e00ff */
[----:B------:R-:W-:-:S02]  /*1660*/  SEL R21, R11, R22, !P2 ;  /* 0x000000160b157207 */ /* 0x000fc40005000000 */
[----:B------:R-:W-:Y:S01]  /*1670*/  IADD3 R7, PT, PT, -R5, RZ, RZ ;  /* 0x000000ff05077210 */ /* 0x000fe20007ffe1ff */
[----:B------:R-:W-:Y:S01]  /*1680*/  IMAD.HI.U32 R6, R13, R2, RZ ;  /* 0x000000020d067227 */ /* 0x000fe200078e00ff */
[----:B------:R-:W-:-:S03]  /*1690*/  @P0 SHF.R.U32.HI R16, RZ, R3, R18 ;  /* 0x00000003ff100219 */ /* 0x000fc60000011612 */
[----:B------:R-:W-:Y:S01]  /*16a0*/  IMAD R7, R4, R7, R20 ;  /* 0x0000000704077224 */ /* 0x000fe200078e0214 */
[----:B------:R-:W-:Y:S01]  /*16b0*/  @P0 SHF.R.U32.HI R13, RZ, R3, R6 ;  /* 0x00000003ff0d0219 */ /* 0x000fe20000011606 */
[----:B------:R-:W-:-:S04]  /*16c0*/  IMAD R16, R16, R9, RZ ;  /* 0x0000000910107224 */ /* 0x000fc800078e02ff */
[----:B------:R-:W-:Y:S01]  /*16d0*/  IMAD R6, R13, R9, RZ ;  /* 0x000000090d067224 */ /* 0x000fe200078e02ff */
[----:B------:R-:W-:-:S04]  /*16e0*/  ISETP.GE.AND P1, PT, R5, R16, PT ;  /* 0x000000100500720c */ /* 0x000fc80003f26270 */
[----:B------:R-:W-:Y:S01]  /*16f0*/  ISETP.GE.OR P1, PT, R21, R6, P1 ;  /* 0x000000061500720c */ /* 0x000fe20000f26670 */
[----:B------:R-:W-:-:S05]  /*1700*/  IMAD.HI.U32 R6, R5, R2, RZ ;  /* 0x0000000205067227 */ /* 0x000fca00078e00ff */
[----:B------:R-:W-:-:S04]  /*1710*/  SHF.R.U32.HI R6, RZ, R3, R6 ;  /* 0x00000003ff067219 */ /* 0x000fc80000011606 */
[----:B------:R-:W-:-:S03]  /*1720*/  SEL R6, R5, R6, !P0 ;  /* 0x0000000605067207 */ /* 0x000fc60004000000 */
[----:B------:R-:W-:Y:S01]  /*1730*/  @!P1 IMAD.HI.U32 R12, R21, R2, RZ ;  /* 0x00000002150c9227 */ /* 0x000fe200078e00ff */
[----:B------:R-:W-:-:S04]  /*1740*/  IADD3 R2, PT, PT, -R6, RZ, RZ ;  /* 0x000000ff06027210 */ /* 0x000fc80007ffe1ff */
[----:B------:R-:W-:Y:S01]  /*1750*/  @!P1 SHF.R.U32.HI R12, RZ, R3, R12 ;  /* 0x00000003ff0c9219 */ /* 0x000fe2000001160c */
[----:B------:R-:W-:-:S03]  /*1760*/  IMAD R2, R9, R2, R5 ;  /* 0x0000000209027224 */ /* 0x000fc600078e0205 */
[----:B------:R-:W-:-:S05]  /*1770*/  @!P1 SEL R3, R21, R12, !P0 ;  /* 0x0000000c15039207 */ /* 0x000fca0004000000 */
[--C-:B------:R-:W-:Y:S02]  /*1780*/  @!P1 IMAD.IADD R6, R6, 0x1, -R3.reuse ;  /* 0x0000000106069824 */ /* 0x100fe400078e0a03 */
[----:B------:R-:W-:Y:S01]  /*1790*/  @!P1 IMAD R3, R2, R13, R3 ;  /* 0x0000000d02039224 */ /* 0x000fe200078e0203 */
[----:B------:R-:W-:Y:S01]  /*17a0*/  IADD3 R2, PT, PT, -R21, RZ, RZ ;  /* 0x000000ff15027210 */ /* 0x000fe20007ffe1ff */
[----:B------:R-:W-:Y:S02]  /*17b0*/  @!P1 IMAD R5, R6, R9, R21 ;  /* 0x0000000906059224 */ /* 0x000fe400078e0215 */
[----:B------:R-:W-:Y:S02]  /*17c0*/  @!P1 IMAD.MOV.U32 R21, RZ, RZ, R3 ;  /* 0x000000ffff159224 */ /* 0x000fe400078e0003 */
[----:B------:R-:W-:Y:S02]  /*17d0*/  IMAD R2, R14, R2, R11 ;  /* 0x000000020e027224 */ /* 0x000fe400078e020b */
[----:B------:R-:W-:-:S02]  /*17e0*/  IMAD R20, R5, R4, R7 ;  /* 0x0000000405147224 */ /* 0x000fc400078e0207 */
[----:B------:R-:W-:Y:S02]  /*17f0*/  IMAD R21, R21, R14, R2 ;  /* 0x0000000e15157224 */ /* 0x000fe400078e0202 */
.L_x_19:
[----:B------:R-:W-:Y:S05]  /*1800*/  BRA.U UP3, `(.L_x_20) ;  /* 0x0000000103407547 */ /* 0x000fea000b800000 */
[----:B------:R-:W1:Y:S08]  /*1810*/  LDC.64 R4, c[0x0][0xb10] ;  /* 0x0002c400ff047b82 */ /* 0x000e700000000a00 */
[----:B------:R-:W2:Y:S08]  /*1820*/  LDC.64 R2, c[0x0][0xb18] ;  /* 0x0002c600ff027b82 */ /* 0x000eb00000000a00 */
[----:B------:R-:W3:Y:S08]  /*1830*/  LDC R6, c[0x0][0xb20] ;  /* 0x0002c800ff067b82 */ /* 0x000ef00000000800 */
[----:B------:R-:W4:Y:S01]  /*1840*/  LDC R12, c[0x0][0xb0c] ;  /* 0x0002c300ff0c7b82 */ /* 0x000f220000000800 */
[----:B-1----:R-:W-:-:S05]  /*1850*/  IMAD.HI.U32 R4, R21, R4, RZ ;  /* 0x0000000415047227 */ /* 0x002fca00078e00ff */
[----:B------:R-:W-:Y:S01]  /*1860*/  SHF.R.U32.HI R4, RZ, R5, R4 ;  /* 0x00000005ff047219 */ /* 0x000fe20000011604 */
[----:B--2---:R-:W-:Y:S01]  /*1870*/  IMAD.HI.U32 R3, R20, R3, RZ ;  /* 0x0000000314037227 */ /* 0x004fe200078e00ff */
[----:B------:R-:W-:-:S04]  /*1880*/  ISETP.NE.AND P0, PT, R2, 0x1, PT ;  /* 0x000000010200780c */ /* 0x000fc80003f05270 */
[----:B---3--:R-:W-:-:S04]  /*1890*/  SHF.R.U32.HI R3, RZ, R6, R3 ;  /* 0x00000006ff037219 */ /* 0x008fc80000011603 */
[----:B------:R-:W-:Y:S02]  /*18a0*/  SEL R3, R20, R3, !P0 ;  /* 0x0000000314037207 */ /* 0x000fe40004000000 */
[----:B----4-:R-:W-:-:S04]  /*18b0*/  ISETP.NE.AND P1, PT, R12, 0x1, PT ;  /* 0x000000010c00780c */ /* 0x010fc80003f25270 */
[----:B------:R-:W-:-:S05]  /*18c0*/  SEL R6, R21, R4, !P1 ;  /* 0x0000000415067207 */ /* 0x000fca0004800000 */
[----:B------:R-:W-:Y:S02]  /*18d0*/  IMAD.IADD R4, R3, 0x1, -R6 ;  /* 0x0000000103047824 */ /* 0x000fe400078e0a06 */
[----:B------:R-:W-:Y:S02]  /*18e0*/  IMAD.IADD R3, R6, 0x1, -R3 ;  /* 0x0000000106037824 */ /* 0x000fe400078e0a03 */
[----:B------:R-:W-:Y:S02]  /*18f0*/  IMAD R21, R4, R12, R21 ;  /* 0x0000000c04157224 */ /* 0x000fe400078e0215 */
[----:B------:R-:W-:Y:S02]  /*1900*/  IMAD R20, R3, R2, R20 ;  /* 0x0000000203147224 */ /* 0x000fe400078e0214 */
.L_x_20:
[----:B------:R-:W-:Y:S05]  /*1910*/  BRA.U !UP1, `(.L_x_21) ;  /* 0x00000001090c7547 */ /* 0x000fea000b800000 */
[----:B------:R-:W-:Y:S01]  /*1920*/  UCGABAR_WAIT ;  /* 0x0000000000007dc7 */ /* 0x000fe20008000000 */
[----:B------:R-:W-:Y:S01]  /*1930*/  CCTL.IVALL ;  /* 0x00000000ff00798f */ /* 0x000fe20002000000 */
[----:B------:R-:W-:Y:S05]  /*1940*/  BRA `(.L_x_22) ;  /* 0x0000000000047947 */ /* 0x000fea0003800000 */
.L_x_21:
[----:B------:R-:W-:Y:S06]  /*1950*/  BAR.SYNC.DEFER_BLOCKING 0x0 ;  /* 0x0000000000007b1d */ /* 0x000fec0000010000 */
.L_x_22:
[----:B------:R-:W-:Y:S05]  /*1960*/  BRA.U UP2, `(.L_x_23) ;  /* 0x0000002502147547 */ /* 0x000fea000b800000 */
[----:B------:R-:W1:Y:S01]  /*1970*/  LDCU UR4, c[0x0][0x38c] ;  /* 0x00007180ff0477ac */ /* 0x000e620008000800 */
[----:B------:R-:W2:Y:S01]  /*1980*/  LDC R9, c[0x0][0x370] ;  /* 0x0000dc00ff097b82 */ /* 0x000ea20000000800 */
[C---:B------:R-:W-:Y:S01]  /*1990*/  IMAD.SHL.U32 R17, R11.reuse, 0x20, RZ ;  /* 0x000000200b117824 */ /* 0x040fe200078e00ff */
[----:B------:R-:W-:Y:S01]  /*19a0*/  PLOP3.LUT P1, PT, PT, PT, UP5, 0x80, 0x8 ;  /* 0x000000000008781c */ /* 0x000fe20003f2f058 */
[----:B------:R-:W-:Y:S01]  /*19b0*/  HFMA2 R15, -RZ, RZ, 0, 5.9604644775390625e-08 ;  /* 0x00000001ff0f7431 */ /* 0x000fe200000001ff */
[----:B------:R-:W-:Y:S01]  /*19c0*/  UISETP.NE.AND UP1, UPT, UR10, URZ, UPT ;  /* 0x000000ff0a00728c */ /* 0x000fe2000bf25270 */
[----:B------:R-:W-:Y:S01]  /*19d0*/  HFMA2 R12, -RZ, RZ, 0, 0 ;  /* 0x00000000ff0c7431 */ /* 0x000fe200000001ff */
[----:B------:R-:W-:Y:S01]  /*19e0*/  ISETP.NE.AND P4, PT, R10, RZ, P5 ;  /* 0x000000ff0a00720c */ /* 0x000fe20002f85270 */
[----:B------:R-:W-:Y:S01]  /*19f0*/  IMAD.SHL.U32 R16, R11, 0x40, RZ ;  /* 0x000000400b107824 */ /* 0x000fe200078e00ff */
[----:B------:R-:W3:Y:S01]  /*1a00*/  LDC R0, c[0x0][0x374] ;  /* 0x0000dd00ff007b82 */ /* 0x000ee20000000800 */
[----:B------:R-:W-:Y:S01]  /*1a10*/  PLOP3.LUT P1, PT, P1, PT, PT, 0x8, 0x80 ;  /* 0x000000000080781c */ /* 0x000fe20000f2e170 */
[----:B------:R-:W-:Y:S01]  /*1a20*/  IMAD.MOV.U32 R14, RZ, RZ, RZ ;  /* 0x000000ffff0e7224 */ /* 0x000fe200078e00ff */
[----:B------:R-:W-:Y:S01]  /*1a30*/  MOV R8, 0x1 ;  /* 0x0000000100087802 */ /* 0x000fe20000000f00 */
[----:B------:R-:W-:Y:S01]  /*1a40*/  IMAD.MOV.U32 R10, RZ, RZ, RZ ;  /* 0x000000ffff0a7224 */ /* 0x000fe200078e00ff */
[----:B------:R-:W-:Y:S01]  /*1a50*/  LOP3.LUT R17, R17, 0x20, RZ, 0xc0, !PT ;  /* 0x0000002011117812 */ /* 0x000fe200078ec0ff */
[----:B------:R-:W4:Y:S01]  /*1a60*/  LDCU.64 UR14, c[0x0][0x348] ;  /* 0x00006900ff0e77ac */ /* 0x000f220008000a00 */
[----:B-1----:R-:W-:-:S02]  /*1a70*/  UIADD3 UR5, UPT, UPT, UR4, 0x1f, URZ ;  /* 0x0000001f04057890 */ /* 0x002fc4000fffe0ff */
[----:B------:R-:W-:Y:S02]  /*1a80*/  USEL UR22, UR6, 0x2, UP1 ;  /* 0x0000000206167887 */ /* 0x000fe40008800000 */
[----:B------:R-:W-:Y:S01]  /*1a90*/  USHF.R.S32.HI UR7, URZ, 0x1f, UR5 ;  /* 0x0000001fff077899 */ /* 0x000fe20008011405 */
[----:B------:R-:W-:-:S03]  /*1aa0*/  UMOV UR23, URZ ;  /* 0x000000ff00177c82 */ /* 0x000fc60008000000 */
[----:B------:R-:W-:Y:S02]  /*1ab0*/  ULEA.HI UR7, UR7, UR5, URZ, 0x5 ;  /* 0x0000000507077291 */ /* 0x000fe4000f8f28ff */
[----:B------:R-:W-:Y:S02]  /*1ac0*/  UIADD3 UR5, UPT, UPT, UR4, -0x1, URZ ;  /* 0xffffffff04057890 */ /* 0x000fe4000fffe0ff */
[----:B------:R-:W-:Y:S02]  /*1ad0*/  USHF.R.S32.HI UR7, URZ, 0x5, UR7 ;  /* 0x00000005ff077899 */ /* 0x000fe40008011407 */
[----:B------:R-:W-:Y:S02]  /*1ae0*/  UISETP.GE.U32.AND UP2, UPT, UR5, -0x3f, UPT ;  /* 0xffffffc10500788c */ /* 0x000fe4000bf46070 */
[----:B------:R-:W-:Y:S02]  /*1af0*/  UISETP.LT.U32.AND UP0, UPT, UR7, 0x23, UPT ;  /* 0x000000230700788c */ /* 0x000fe4000bf01070 */
[----:B------:R-:W-:-:S02]  /*1b00*/  UIADD3 UR4, UPT, UPT, UR4, 0x3e, URZ ;  /* 0x0000003e04047890 */ /* 0x000fc4000fffe0ff */
[----:B------:R-:W-:-:S04]  /*1b10*/  USEL UR5, UR7, 0x23, UP0 ;  /* 0x0000002307057887 */ /* 0x000fc80008000000 */
[----:B------:R-:W-:Y:S02]  /*1b20*/  UIADD3 UR21, UPT, UPT, UR5, -0x1, URZ ;  /* 0xffffffff05157890 */ /* 0x000fe4000fffe0ff */
[----:B------:R-:W-:Y:S02]  /*1b30*/  @UP2 UIADD3 UR21, UPT, UPT, UR5, URZ, URZ ;  /* 0x000000ff05152290 */ /* 0x000fe4000fffe0ff */
[----:B------:R-:W-:Y:S02]  /*1b40*/  UIADD3 UR24, UPT, UPT, UR7, -UR5, URZ ;  /* 0x8000000507187290 */ /* 0x000fe4000fffe0ff */
[----:B------:R-:W-:Y:S02]  /*1b50*/  UIADD3 UR13, UPT, UPT, UR21, 0x1, URZ ;  /* 0x00000001150d7890 */ /* 0x000fe4000fffe0ff */
[----:B--2-4-:R-:W-:-:S12]  /*1b60*/  UIADD3 UR21, UPT, UPT, -UR21, URZ, URZ ;  /* 0x000000ff15157290 */ /* 0x014fd8000fffe1ff */
.L_x_43:
[----:B------:R-:W-:Y:S01]  /*1b70*/  UISETP.NE.AND UP0, UPT, UR37, URZ, UPT ;  /* 0x000000ff2500728c */ /* 0x000fe2000bf05270 */
[----:B------:R-:W1:Y:S08]  /*1b80*/  S2UR UR37, SR_CgaCtaId ;  /* 0x00000000002579c3 */ /* 0x000e700000008800 */
[----:B------:R-:W-:Y:S05]  /*1b90*/  BRA.U UP0, `(.L_x_24) ;  /* 0x0000000100347547 */ /* 0x000fea000b800000 */
[----:B------:R-:W2:Y:S01]  /*1ba0*/  S2R R2, SR_CgaCtaId ;  /* 0x0000000000027919 */ /* 0x000ea20000008800 */
[----:B------:R-:W-:-:S04]  /*1bb0*/  MOV R3, 0x400 ;  /* 0x0000040000037802 */ /* 0x000fc80000000f00 */
[----:B--2---:R-:W-:Y:S02]  /*1bc0*/  LEA R3, R2, R3, 0x18 ;  /* 0x0000000302037211 */ /* 0x004fe400078ec0ff */
[----:B------:R-:W-:-:S03]  /*1bd0*/  SHF.L.U32 R2, R8, 0x1f, RZ ;  /* 0x0000001f08027819 */ /* 0x000fc600000006ff */
[----:B------:R-:W-:-:S04]  /*1be0*/  IMAD R3, R10, 0x8, R3 ;  /* 0x000000080a037824 */ /* 0x000fc800078e0203 */
[----:B------:R-:W2:Y:S02]  /*1bf0*/  SYNCS.PHASECHK.TRANS64.TRYWAIT P0, [R3+URZ+0x2e0], R2 ;  /* 0x0002e002030075a7 */ /* 0x000ea400080011ff */
[----:B--2---:R-:W-:Y:S05]  /*1c00*/  @!P0 BRA `(.L_x_25) ;  /* 0x0000006c00a88947 */ /* 0x004fea0003800000 */
.L_x_165:
[----:B------:R-:W-:Y:S01]  /*1c10*/  VIADD R10, R10, 0x1 ;  /* 0x000000010a0a7836 */ /* 0x000fe20000000000 */
[----:B------:R2:W-:Y:S04]  /*1c20*/  SYNCS.ARRIVE.TRANS64.A1T0 RZ, [R3+URZ+0x2d0], RZ ;  /* 0x0002d0ff03ff79a7 */ /* 0x0005e800081000ff */
[----:B------:R-:W-:-:S04]  /*1c30*/  ISETP.NE.AND P0, PT, R10, 0x2, PT ;  /* 0x000000020a00780c */ /* 0x000fc80003f05270 */
[----:B------:R-:W-:Y:S02]  /*1c40*/  SEL R10, R10, RZ, P0 ;  /* 0x000000ff0a0a7207 */ /* 0x000fe40000000000 */
[----:B--2---:R-:W-:-:S04]  /*1c50*/  SEL R3, RZ, 0x1, P0 ;  /* 0x00000001ff037807 */ /* 0x004fc80000000000 */
[----:B------:R-:W-:-:S07]  /*1c60*/  LOP3.LUT R8, R8, R3, RZ, 0x3c, !PT ;  /* 0x0000000308087212 */ /* 0x000fce00078e3cff */
.L_x_24:
[----:B------:R-:W-:Y:S01]  /*1c70*/  UMOV UR6, 0x400 ;  /* 0x0000040000067882 */ /* 0x000fe20000000000 */
[----:B------:R-:W-:Y:S01]  /*1c80*/  LEA.HI R3, R21, R21, RZ, 0x1 ;  /* 0x0000001515037211 */ /* 0x000fe200078f08ff */
[----:B-1----:R-:W-:Y:S01]  /*1c90*/  ULEA UR6, UR37, UR6, 0x18 ;  /* 0x0000000625067291 */ /* 0x002fe2000f8ec0ff */
[----:B------:R-:W-:Y:S01]  /*1ca0*/  SHF.L.U32 R2, R15, 0x1f, RZ ;  /* 0x0000001f0f027819 */ /* 0x000fe200000006ff */
[----:B------:R-:W-:Y:S01]  /*1cb0*/  UISETP.GE.U32.AND UP0, UPT, UR4, 0x3f, UPT ;  /* 0x0000003f0400788c */ /* 0x000fe2000bf06070 */
[----:B------:R-:W-:Y:S01]  /*1cc0*/  R2UR UR35, R16 ;  /* 0x00000000102372ca */ /* 0x000fe200000e0000 */
[----:B------:R-:W-:Y:S01]  /*1cd0*/  ULEA UR8, UR23, UR6, 0x3 ;  /* 0x0000000617087291 */ /* 0x000fe2000f8e18ff */
[----:B------:R-:W-:Y:S01]  /*1ce0*/  IMAD.SHL.U32 R3, R3, 0x40, RZ ;  /* 0x0000004003037824 */ /* 0x000fe200078e00ff */
[----:B------:R-:W-:Y:S01]  /*1cf0*/  R2UR UR11, R17 ;  /* 0x00000000110b72ca */ /* 0x000fe200000e0000 */
[----:B------:R-:W-:-:S03]  /*1d00*/  UMOV UR25, URZ ;  /* 0x000000ff00197c82 */ /* 0x000fc60008000000 */
[----:B------:R-:W-:-:S03]  /*1d10*/  LOP3.LUT R3, R3, 0xffffff80, RZ, 0xc0, !PT ;  /* 0xffffff8003037812 */ /* 0x000fc600078ec0ff */
[----:B------:R1:W2:Y:S01]  /*1d20*/  SYNCS.PHASECHK.TRANS64.TRYWAIT P0, [UR8+0x118], R2 ;  /* 0x00011802ff0075a7 */ /* 0x0002a20008001108 */
[----:B------:R-:W-:Y:S02]  /*1d30*/  R2UR UR9, R3 ;  /* 0x00000000030972ca */ /* 0x000fe400000e0000 */
[----:B------:R-:W-:-:S11]  /*1d40*/  R2UR UR8, R20 ;  /* 0x00000000140872ca */ /* 0x000fd600000e0000 */
[----:B------:R-:W-:Y:S02]  /*1d50*/  ULOP3.LUT UR35, UR9, 0x40, UR35, 0xf8, !UPT ;  /* 0x0000004009237892 */ /* 0x000fe4000f8ef823 */
[----:B------:R-:W-:Y:S01]  /*1d60*/  ULEA UR11, UR8, UR11, 0x6 ;  /* 0x0000000b080b7291 */ /* 0x000fe2000f8e30ff */
[----:B------:R-:W-:Y:S11]  /*1d70*/  BRA.U !UP0, `(.L_x_26) ;  /* 0x0000000108c07547 */ /* 0x000ff6000b800000 */
[----:B------:R-:W-:Y:S01]  /*1d80*/  UMOV UR16, UR21 ;  /* 0x0000001500107c82 */ /* 0x000fe20008000000 */
[----:B------:R-:W-:Y:S01]  /*1d90*/  UMOV UR17, UR23 ;  /* 0x0000001700117c82 */ /* 0x000fe20008000000 */
[----:B------:R-:W-:-:S05]  /*1da0*/  UMOV UR34, URZ ;  /* 0x000000ff00227c82 */ /* 0x000fca0008000000 */
.L_x_32:
[----:B------:R-:W-:Y:S01]  /*1db0*/  ULEA UR33, UR17, UR6, 0x3 ;  /* 0x0000000611217291 */ /* 0x000fe2000f8e18ff */
[----:B------:R-:W-:Y:S01]  /*1dc0*/  @P5 MOV R3, 0x3000 ;  /* 0x0000300000035802 */ /* 0x000fe20000000f00 */
[----:B-12-4-:R-:W-:Y:S10]  /*1dd0*/  @P0 BRA `(.L_x_27) ;  /* 0x00000000000c0947 */ /* 0x016ff40003800000 */
[----:B------:R-:W-:-:S04]  /*1de0*/  SHF.L.U32 R5, R15, 0x1f, RZ ;  /* 0x0000001f0f057819 */ /* 0x000fc800000006ff */
[----:B------:R-:W2:Y:S02]  /*1df0*/  SYNCS.PHASECHK.TRANS64.TRYWAIT P0, [UR33+0x118], R5 ;  /* 0x00011805ff0075a7 */ /* 0x000ea40008001121 */
[----:B--2---:R-:W-:Y:S05]  /*1e00*/  @!P0 BRA `(.L_x_28) ;  /* 0x0000006c003c8947 */ /* 0x004fea0003800000 */
.L_x_27:
[----:B------:R2:W-:Y:S01]  /*1e10*/  @P5 SYNCS.ARRIVE.TRANS64 RZ, [UR33], R3 ;  /* 0x00000003ffff59a7 */ /* 0x0005e20008000021 */
[----:B------:R-:W-:Y:S02]  /*1e20*/  ULOP3.LUT UR8, UR22, 0x2, URZ, 0xfc, !UPT ;  /* 0x0000000216087892 */ /* 0x000fe4000f8efcff */
[----:B------:R-:W-:Y:S02]  /*1e30*/  UIADD3 UR16, UPT, UPT, UR16, 0x1, URZ ;  /* 0x0000000110107890 */ /* 0x000fe4000fffe0ff */
[----:B------:R-:W-:Y:S02]  /*1e40*/  UISETP.NE.AND UP0, UPT, UR8, 0x2, UPT ;  /* 0x000000020800788c */ /* 0x000fe4000bf05270 */
[----:B------:R-:W-:-:S07]  /*1e50*/  UISETP.NE.AND UP2, UPT, UR16, 0x1, UPT ;  /* 0x000000011000788c */ /* 0x000fce000bf45270 */
[----:B------:R-:W-:Y:S05]  /*1e60*/  BRA.U UP0, `(.L_x_29) ;  /* 0x0000000100047547 */ /* 0x000fea000b800000 */
[----:B------:R-:W-:Y:S05]  /*1e70*/  BPT.TRAP 0x1 ;  /* 0x000000040000795c */ /* 0x000fea0000300000 */
.L_x_29:
[----:B------:R-:W-:Y:S04]  /*1e80*/  BSSY.RECONVERGENT B0, `(.L_x_30) ;  /* 0x0000003000007945 */ /* 0x000fe80003800200 */
[----:B------:R-:W-:Y:S05]  /*1e90*/  @!P4 BRA `(.L_x_31) ;  /* 0x000000000004c947 */ /* 0x000fea0003800000 */
[----:B------:R-:W-:Y:S05]  /*1ea0*/  BPT.TRAP 0x1 ;  /* 0x000000040000795c */ /* 0x000fea0000300000 */
.L_x_31:
[----:B------:R-:W-:Y:S05]  /*1eb0*/  BSYNC.RECONVERGENT B0 ;  /* 0x0000000000007941 */ /* 0x000fea0003800200 */
.L_x_30:
[----:B------:R-:W-:Y:S02]  /*1ec0*/  UIADD3 UR23, UPT, UPT, UR17, 0x1, URZ ;  /* 0x0000000111177890 */ /* 0x000fe4000fffe0ff */
[----:B------:R-:W-:Y:S02]  /*1ed0*/  ULEA UR32, UR17, UR6, 0xc ;  /* 0x0000000611207291 */ /* 0x000fe4000f8e60ff */
[----:B------:R-:W-:Y:S02]  /*1ee0*/  UISETP.NE.AND UP0, UPT, UR23, 0x23, UPT ;  /* 0x000000231700788c */ /* 0x000fe4000bf05270 */
[----:B------:R-:W-:Y:S02]  /*1ef0*/  UIADD3 UR28, UP1, UPT, UR14, 0x80, URZ ;  /* 0x000000800e1c7890 */ /* 0x000fe4000ff3e0ff */
[----:B------:R-:W-:Y:S02]  /*1f00*/  USEL UR9, URZ, 0x1, UP0 ;  /* 0x00000001ff097887 */ /* 0x000fe40008000000 */
[----:B------:R-:W-:-:S02]  /*1f10*/  USEL UR23, UR23, URZ, UP0 ;  /* 0x000000ff17177287 */ /* 0x000fc40008000000 */
[----:B------:R-:W-:Y:S02]  /*1f20*/  UIADD3 UR26, UP0, UPT, UR14, 0x180, URZ ;  /* 0x000001800e1a7890 */ /* 0x000fe4000ff1e0ff */
[----:B------:R-:W-:Y:S01]  /*1f30*/  ULEA UR8, UR23, UR6, 0x3 ;  /* 0x0000000617087291 */ /* 0x000fe2000f8e18ff */
[----:B------:R-:W-:Y:S01]  /*1f40*/  LOP3.LUT R15, R15, UR9, RZ, 0x3c, !PT ;  /* 0x000000090f0f7c12 */ /* 0x000fe2000f8e3cff */
[----:B------:R-:W-:Y:S02]  /*1f50*/  ULOP3.LUT UR33, UR33, 0xfefffff8, URZ, 0xc0, !UPT ;  /* 0xfefffff821217892 */ /* 0x000fe4000f8ec0ff */
[----:B------:R-:W-:Y:S01]  /*1f60*/  UIADD3.X UR29, UPT, UPT, URZ, UR15, URZ, UP1, !UPT ;  /* 0x0000000fff1d7290 */ /* 0x000fe20008ffe4ff */
[----:B-1----:R-:W-:Y:S01]  /*1f70*/  SHF.L.U32 R2, R15, 0x1f, RZ ;  /* 0x0000001f0f027819 */ /* 0x002fe200000006ff */
[----:B------:R-:W-:Y:S02]  /*1f80*/  UIADD3 UR32, UPT, UPT, UR32, 0x3500, URZ ;  /* 0x0000350020207890 */ /* 0x000fe4000fffe0ff */
[----:B------:R-:W-:Y:S01]  /*1f90*/  UIADD3.X UR27, UPT, UPT, URZ, UR15, URZ, UP0, !UPT ;  /* 0x0000000fff1b7290 */ /* 0x000fe200087fe4ff */
[----:B------:R4:W1:Y:S01]  /*1fa0*/  SYNCS.PHASECHK.TRANS64.TRYWAIT P0, [UR8+0x118], R2 ;  /* 0x00011802ff0075a7 */ /* 0x0008620008001108 */
[----:B------:R-:W-:Y:S01]  /*1fb0*/  ULEA UR8, UR17, UR6, 0xb ;  /* 0x0000000611087291 */ /* 0x000fe2000f8e58ff */
[----:B------:R-:W-:Y:S01]  /*1fc0*/  UMOV UR18, 0x0 ;  /* 0x0000000000127882 */ /* 0x000fe20000000000 */
[----:B------:R-:W-:-:S02]  /*1fd0*/  UMOV UR19, 0x10000000 ;  /* 0x1000000000137882 */ /* 0x000fc40000000000 */
[----:B------:R-:W-:Y:S01]  /*1fe0*/  UIADD3 UR8, UPT, UPT, UR8, 0x26500, URZ ;  /* 0x0002650008087890 */ /* 0x000fe2000fffe0ff */
[----:B------:R2:W-:Y:S01]  /*1ff0*/  UTMALDG.3D.2CTA [UR32], [UR28], desc[UR18] ;  /* 0x000012201c0075b4 */ /* 0x0005e20008211000 */
[----:B------:R-:W-:Y:S01]  /*2000*/  UMOV UR10, UR34 ;  /* 0x00000022000a7c82 */ /* 0x000fe20008000000 */
[----:B------:R-:W-:Y:S01]  /*2010*/  UMOV UR12, UR36 ;  /* 0x00000024000c7c82 */ /* 0x000fe20008000000 */
[----:B------:R-:W-:Y:S01]  /*2020*/  UMOV UR9, UR33 ;  /* 0x0000002100097c82 */ /* 0x000fe20008000000 */
[----:B------:R-:W-:Y:S01]  /*2030*/  UMOV UR25, UR13 ;  /* 0x0000000d00197c82 */ /* 0x000fe20008000000 */
[----:B------:R-:W-:-:S03]  /*2040*/  UMOV UR17, UR23 ;  /* 0x0000001700117c82 */ /* 0x000fc60008000000 */
[----:B------:R4:W-:Y:S01]  /*2050*/  UTMALDG.3D.2CTA [UR8], [UR26], desc[UR18] ;  /* 0x000012081a0075b4 */ /* 0x0009e20008211000 */
[----:B--2---:R-:W-:Y:S01]  /*2060*/  UIADD3 UR34, UPT, UPT, UR34, 0x20, URZ ;  /* 0x0000002022227890 */ /* 0x004fe2000fffe0ff */
[----:B------:R-:W-:Y:S11]  /*2070*/  BRA.U UP2, `(.L_x_32) ;  /* 0xfffffffd024c7547 */ /* 0x000ff6000b83ffff */
.L_x_26:
[----:B----4-:R-:W-:Y:S01]  /*2080*/  ULEA UR8, UR23, UR6, 0x3 ;  /* 0x0000000617087291 */ /* 0x010fe2000f8e18ff */
[----:B-1----:R-:W-:Y:S01]  /*2090*/  SHF.L.U32 R2, R15, 0x1f, RZ ;  /* 0x0000001f0f027819 */ /* 0x002fe200000006ff */
[----:B------:R-:W-:Y:S01]  /*20a0*/  @!P1 SYNCS.ARRIVE.TRANS64.A1T0 RZ, [UR6+0x268], RZ ;  /* 0x000268ffffff99a7 */ /* 0x000fe20008100006 */
[----:B------:R-:W-:-:S06]  /*20b0*/  UISETP.GT.AND UP0, UPT, UR7, UR5, UPT ;  /* 0x000000050700728c */ /* 0x000fcc000bf04270 */
[----:B--2---:R1:W2:Y:S03]  /*20c0*/  SYNCS.PHASECHK.TRANS64.TRYWAIT P0, [UR8+0x118], R2 ;  /* 0x00011802ff0075a7 */ /* 0x0042a60008001108 */
[----:B------:R-:W-:Y:S05]  /*20d0*/  BRA.U !UP0, `(.L_x_33) ;  /* 0x0000000108c07547 */ /* 0x000fea000b800000 */
[----:B------:R-:W-:Y:S01]  /*20e0*/  UIADD3 UR26, UPT, UPT, UR24, UR25, URZ ;  /* 0x00000019181a7290 */ /* 0x000fe2000fffe0ff */
[----:B------:R-:W-:-:S11]  /*20f0*/  UMOV UR27, UR23 ;  /* 0x00000017001b7c82 */ /* 0x000fd60008000000 */
.L_x_39:
[----:B------:R-:W-:Y:S01]  /*2100*/  ULEA UR17, UR27, UR6, 0x3 ;  /* 0x000000061b117291 */ /* 0x000fe2000f8e18ff */
[----:B--2---:R-:W-:Y:S01]  /*2110*/  @P5 MOV R3, 0x3000 ;  /* 0x0000300000035802 */ /* 0x004fe20000000f00 */
[----:B-12---:R-:W-:Y:S10]  /*2120*/  @P0 BRA `(.L_x_34) ;  /* 0x00000000000c0947 */ /* 0x006ff40003800000 */
[----:B------:R-:W-:-:S04]  /*2130*/  SHF.L.U32 R5, R15, 0x1f, RZ ;  /* 0x0000001f0f057819 */ /* 0x000fc800000006ff */
[----:B------:R-:W2:Y:S02]  /*2140*/  SYNCS.PHASECHK.TRANS64.TRYWAIT P0, [UR17+0x118], R5 ;  /* 0x00011805ff0075a7 */ /* 0x000ea40008001111 */
[----:B--2---:R-:W-:Y:S05]  /*2150*/  @!P0 BRA `(.L_x_35) ;  /* 0x0000006800808947 */ /* 0x004fea0003800000 */
.L_x_34:
[----:B------:R2:W-:Y:S01]  /*2160*/  @P5 SYNCS.ARRIVE.TRANS64 RZ, [UR17], R3 ;  /* 0x00000003ffff59a7 */ /* 0x0005e20008000011 */
[----:B------:R-:W-:-:S04]  /*2170*/  ULOP3.LUT UR8, UR22, 0x2, URZ, 0xfc, !UPT ;  /* 0x0000000216087892 */ /* 0x000fc8000f8efcff */
[----:B------:R-:W-:-:S09]  /*2180*/  UISETP.NE.AND UP0, UPT, UR8, 0x2, UPT ;  /* 0x000000020800788c */ /* 0x000fd2000bf05270 */
[----:B------:R-:W-:Y:S05]  /*2190*/  BRA.U UP0, `(.L_x_36) ;  /* 0x0000000100047547 */ /* 0x000fea000b800000 */
[----:B------:R-:W-:Y:S05]  /*21a0*/  BPT.TRAP 0x1 ;  /* 0x000000040000795c */ /* 0x000fea0000300000 */
.L_x_36:
[----:B------:R-:W-:Y:S04]  /*21b0*/  BSSY.RECONVERGENT B0, `(.L_x_37) ;  /* 0x0000003000007945 */ /* 0x000fe80003800200 */
[----:B------:R-:W-:Y:S05]  /*21c0*/  @!P4 BRA `(.L_x_38) ;  /* 0x000000000004c947 */ /* 0x000fea0003800000 */
[----:B------:R-:W-:Y:S05]  /*21d0*/  BPT.TRAP 0x1 ;  /* 0x000000040000795c */ /* 0x000fea0000300000 */
.L_x_38:
[----:B------:R-:W-:Y:S05]  /*21e0*/  BSYNC.RECONVERGENT B0 ;  /* 0x0000000000007941 */ /* 0x000fea0003800200 */
.L_x_37:
        /* <DEDUP_REMOVED lines=9> */
[----:B------:R-:W-:Y:S02]  /*2280*/  USHF.L.U32 UR18, UR25, 0x5, URZ ;  /* 0x0000000519127899 */ /* 0x000fe400080006ff */
[----:B------:R-:W-:Y:S01]  /*2290*/  ULOP3.LUT UR17, UR17, 0xfefffff8, URZ, 0xc0, !UPT ;  /* 0xfefffff811117892 */ /* 0x000fe2000f8ec0ff */
[----:B-1----:R-:W-:Y:S01]  /*22a0*/  SHF.L.U32 R2, R15, 0x1f, RZ ;  /* 0x0000001f0f027819 */ /* 0x002fe200000006ff */
[----:B------:R-:W-:Y:S02]  /*22b0*/  UIADD3 UR16, UPT, UPT, UR16, 0x3500, URZ ;  /* 0x0000350010107890 */ /* 0x000fe4000fffe0ff */
[----:B------:R-:W-:Y:S01]  /*22c0*/  UIADD3.X UR33, UPT, UPT, URZ, UR15, URZ, UP1, !UPT ;  /* 0x0000000fff217290 */ /* 0x000fe20008ffe4ff */
[----:B------:R4:W1:Y:S01]  /*22d0*/  SYNCS.PHASECHK.TRANS64.TRYWAIT P0, [UR8+0x118], R2 ;  /* 0x00011802ff0075a7 */ /* 0x0008620008001108 */
[----:B------:R-:W-:-:S02]  /*22e0*/  ULEA UR8, UR27, UR6, 0xb ;  /* 0x000000061b087291 */ /* 0x000fc4000f8e58ff */
[----:B------:R-:W-:Y:S02]  /*22f0*/  UIADD3.X UR31, UPT, UPT, URZ, UR15, URZ, UP0, !UPT ;  /* 0x0000000fff1f7290 */ /* 0x000fe400087fe4ff */
[----:B------:R-:W-:Y:S01]  /*2300*/  UIADD3 UR8, UPT, UPT, UR8, 0x26500, URZ ;  /* 0x0002650008087890 */ /* 0x000fe2000fffe0ff */
[----:B------:R-:W-:Y:S01]  /*2310*/  UMOV UR28, 0x0 ;  /* 0x00000000001c7882 */ /* 0x000fe20000000000 */
[----:B------:R-:W-:Y:S01]  /*2320*/  UMOV UR29, 0x10000000 ;  /* 0x10000000001d7882 */ /* 0x000fe20000000000 */
[----:B------:R-:W-:Y:S01]  /*2330*/  UMOV UR19, UR35 ;  /* 0x0000002300137c82 */ /* 0x000fe20008000000 */
[----:B------:R-:W-:Y:S01]  /*2340*/  UMOV UR20, UR36 ;  /* 0x0000002400147c82 */ /* 0x000fe20008000000 */
[----:B------:R-:W-:Y:S01]  /*2350*/  UMOV UR12, UR36 ;  /* 0x00000024000c7c82 */ /* 0x000fe20008000000 */
[----:B------:R-:W-:Y:S01]  /*2360*/  UMOV UR9, UR17 ;  /* 0x0000001100097c82 */ /* 0x000fe20008000000 */
[----:B------:R-:W-:Y:S01]  /*2370*/  UMOV UR10, UR18 ;  /* 0x00000012000a7c82 */ /* 0x000fe20008000000 */
[----:B------:R4:W-:Y:S01]  /*2380*/  UTMALDG.3D.2CTA [UR16], [UR32], desc[UR28] ;  /* 0x00001c10200075b4 */ /* 0x0009e20008211000 */
[----:B------:R-:W-:Y:S01]  /*2390*/  UIADD3 UR25, UPT, UPT, UR25, 0x1, URZ ;  /* 0x0000000119197890 */ /* 0x000fe2000fffe0ff */
[----:B------:R-:W-:-:S03]  /*23a0*/  UMOV UR27, UR23 ;  /* 0x00000017001b7c82 */ /* 0x000fc60008000000 */
[----:B------:R-:W-:Y:S01]  /*23b0*/  UISETP.NE.AND UP0, UPT, UR25, UR26, UPT ;  /* 0x0000001a1900728c */ /* 0x000fe2000bf05270 */
[----:B------:R4:W-:Y:S08]  /*23c0*/  UTMALDG.3D.2CTA [UR8], [UR30], desc[UR28] ;  /* 0x00001c081e0075b4 */ /* 0x0009f00008211000 */
[----:B----4-:R-:W-:Y:S05]  /*23d0*/  BRA.U UP0, `(.L_x_39) ;  /* 0xfffffffd00487547 */ /* 0x010fea000b83ffff */
.L_x_33:
[----:B-1----:R-:W-:Y:S01]  /*23e0*/  LEA R2, R14, UR6, 0x3 ;  /* 0x000000060e027c11 */ /* 0x002fe2000f8e18ff */
[----:B------:R-:W-:Y:S01]  /*23f0*/  NOP ;  /* 0x0000000000007918 */ /* 0x000fe20000000000 */
[----:B--2---:R-:W-:Y:S02]  /*2400*/  SHF.L.U32 R3, R12, 0x1f, RZ ;  /* 0x0000001f0c037819 */ /* 0x004fe400000006ff */
[----:B------:R-:W-:Y:S02]  /*2410*/  LEA R4, R14, UR6, 0x4 ;  /* 0x000000060e047c11 */ /* 0x000fe4000f8e20ff */
[----:B------:R-:W1:Y:S02]  /*2420*/  SYNCS.PHASECHK.TRANS64.TRYWAIT P0, [R2+URZ+0x270], R3 ;  /* 0x00027003020075a7 */ /* 0x000e6400080011ff */
[----:B-1----:R-:W-:Y:S05]  /*2430*/  @!P0 BRA `(.L_x_40) ;  /* 0x0000006400e08947 */ /* 0x002fea0003800000 */
.L_x_168:
[----:B------:R-:W2:Y:S01]  /*2440*/  LDS.128 R4, [R4+0x300] ;  /* 0x0003000004047984 */ /* 0x000ea20000000c00 */
[----:B------:R-:W-:Y:S01]  /*2450*/  ISETP.GE.AND P0, PT, R26, 0x1, PT ;  /* 0x000000011a00780c */ /* 0x000fe20003f06270 */
[----:B-1----:R-:W-:Y:S01]  /*2460*/  VIADD R2, R2, 0x280 ;  /* 0x0000028002027836 */ /* 0x002fe20000000000 */
[----:B------:R-:W-:Y:S01]  /*2470*/  @!PT LDS RZ, [RZ] ;  /* 0x00000000fffff984 */ /* 0x000fe20000000800 */
[----:B------:R-:W-:Y:S01]  /*2480*/  @!PT LDS RZ, [RZ] ;  /* 0x00000000fffff984 */ /* 0x000fe20000000800 */
[----:B------:R-:W-:Y:S01]  /*2490*/  @!PT LDS RZ, [RZ] ;  /* 0x00000000fffff984 */ /* 0x000fe20000000800 */
[----:B------:R-:W-:Y:S01]  /*24a0*/  @!PT LDS RZ, [RZ] ;  /* 0x00000000fffff984 */ /* 0x000fe20000000800 */
[----:B------:R1:W-:Y:S06]  /*24b0*/  MEMBAR.ALL.CTA ;  /* 0x0000000000007992 */ /* 0x0003ec0000008000 */
[----:B-1----:R-:W1:Y:S01]  /*24c0*/  FENCE.VIEW.ASYNC.S ;  /* 0x00000000000073c6 */ /* 0x002e620000000000 */
[----:B------:R-:W-:-:S04]  /*24d0*/  PRMT R2, RZ, 0x654, R2 ;  /* 0x00000654ff027816 */ /* 0x000fc80000000002 */
[----:B-1----:R1:W-:Y:S01]  /*24e0*/  SYNCS.ARRIVE.TRANS64.RED.A1T0 RZ, [R2+URZ], RZ ;  /* 0x000000ff02ff79a7 */ /* 0x0023e200081004ff */
[----:B--2---:R-:W-:-:S13]  /*24f0*/  LOP3.LUT P2, RZ, R6, 0x1, RZ, 0xc0, !PT ;  /* 0x0000000106ff7812 */ /* 0x004fda000784c0ff */
[----:B------:R-:W-:Y:S01]  /*2500*/  @P2 SHF.R.U32.HI R3, RZ, 0x10, R5 ;  /* 0x00000010ff032819 */ /* 0x000fe20000011605 */
[----:B------:R-:W-:Y:S01]  /*2510*/  VOTEU.ANY UP0, P2 ;  /* 0x0000000000ff7886 */ /* 0x000fe20001000100 */
[----:B------:R-:W-:Y:S02]  /*2520*/  @P2 MOV R13, R4 ;  /* 0x00000004000d2202 */ /* 0x000fe40000000f00 */
[----:B------:R-:W-:Y:S02]  /*2530*/  @P2 R2UR.BROADCAST UR8, R3 ;  /* 0x00000000030822ca */ /* 0x000fe400008e0000 */
[----:B------:R-:W-:-:S11]  /*2540*/  @P2 LOP3.LUT R11, R5, 0xffff, RZ, 0xc0, !PT ;  /* 0x0000ffff050b2812 */ /* 0x000fd600078ec0ff */
[----:B------:R-:W-:Y:S01]  /*2550*/  @UP0 UMOV UR36, UR8 ;  /* 0x0000000800240c82 */ /* 0x000fe20008000000 */
[----:B-1----:R-:W-:Y:S05]  /*2560*/  @!P0 BRA `(.L_x_41) ;  /* 0x0000000000b88947 */ /* 0x002fea0003800000 */
[----:B------:R-:W3:Y:S01]  /*2570*/  LDC.64 R4, c[0x0][0xb18] ;  /* 0x0002c600ff047b82 */ /* 0x000ee20000000a00 */
[----:B------:R-:W-:-:S07]  /*2580*/  ISETP.NE.AND P3, PT, R26, 0x1, PT ;  /* 0x000000011a00780c */ /* 0x000fce0003f65270 */
[----:B------:R-:W1:Y:S08]  /*2590*/  LDC.64 R6, c[0x0][0xb10] ;  /* 0x0002c400ff067b82 */ /* 0x000e700000000a00 */
[----:B------:R-:W2:Y:S08]  /*25a0*/  LDC R18, c[0x0][0xb20] ;  /* 0x0002c800ff127b82 */ /* 0x000eb00000000800 */
[----:B------:R-:W4:Y:S01]  /*25b0*/  LDC R20, c[0x0][0xb0c] ;  /* 0x0002c300ff147b82 */ /* 0x000f220000000800 */
[----:B---3--:R-:W-:Y:S01]  /*25c0*/  IMAD.HI.U32 R19, R0, R5, RZ ;  /* 0x0000000500137227 */ /* 0x008fe200078e00ff */
[----:B------:R-:W-:-:S03]  /*25d0*/  ISETP.NE.AND P0, PT, R4, 0x1, PT ;  /* 0x000000010400780c */ /* 0x000fc60003f05270 */
[----:B------:R-:W-:-:S03]  /*25e0*/  IMAD.HI.U32 R5, R11, R5, RZ ;  /* 0x000000050b057227 */ /* 0x000fc600078e00ff */
[----:B------:R-:W3:Y:S01]  /*25f0*/  LDC.64 R2, c[0x0][0xb28] ;  /* 0x0002ca00ff027b82 */ /* 0x000ee20000000a00 */
[----:B-1----:R-:W-:-:S04]  /*2600*/  IMAD.HI.U32 R22, R9, R6, RZ ;  /* 0x0000000609167227 */ /* 0x002fc800078e00ff */
[----:B------:R-:W-:Y:S01]  /*2610*/  IMAD.HI.U32 R24, R13, R6, RZ ;  /* 0x000000060d187227 */ /* 0x000fe200078e00ff */
[----:B------:R-:W-:Y:S02]  /*2620*/  SHF.R.U32.HI R22, RZ, R7, R22 ;  /* 0x00000007ff167219 */ /* 0x000fe40000011616 */
[-C--:B--2---:R-:W-:Y:S02]  /*2630*/  SHF.R.U32.HI R19, RZ, R18.reuse, R19 ;  /* 0x00000012ff137219 */ /* 0x084fe40000011613 */
[----:B------:R-:W-:Y:S02]  /*2640*/  SHF.R.U32.HI R18, RZ, R18, R5 ;  /* 0x00000012ff127219 */ /* 0x000fe40000011605 */
[----:B------:R-:W-:Y:S02]  /*2650*/  SEL R19, R0, R19, !P0 ;  /* 0x0000001300137207 */ /* 0x000fe40004000000 */
[----:B------:R-:W-:Y:S02]  /*2660*/  SHF.R.U32.HI R24, RZ, R7, R24 ;  /* 0x00000007ff187219 */ /* 0x000fe40000011618 */
[----:B----4-:R-:W-:-:S02]  /*2670*/  ISETP.NE.AND P1, PT, R20, 0x1, PT ;  /* 0x000000011400780c */ /* 0x010fc40003f25270 */
[----:B------:R-:W-:Y:S02]  /*2680*/  SEL R5, R11, R18, !P0 ;  /* 0x000000120b057207 */ /* 0x000fe40004000000 */
[----:B------:R-:W-:Y:S02]  /*2690*/  SEL R21, R9, R22, !P1 ;  /* 0x0000001609157207 */ /* 0x000fe40004800000 */
[----:B------:R-:W-:Y:S01]  /*26a0*/  SEL R7, R13, R24, !P1 ;  /* 0x000000180d077207 */ /* 0x000fe20004800000 */
[----:B---3--:R-:W-:-:S04]  /*26b0*/  IMAD.HI.U32 R22, R19, R2, RZ ;  /* 0x0000000213167227 */ /* 0x008fc800078e00ff */
[----:B------:R-:W-:Y:S01]  /*26c0*/  IMAD.HI.U32 R6, R21, R2, RZ ;  /* 0x0000000215067227 */ /* 0x000fe200078e00ff */
[----:B------:R-:W-:-:S04]  /*26d0*/  @P3 SHF.R.U32.HI R19, RZ, R3, R22 ;  /* 0x00000003ff133219 */ /* 0x000fc80000011616 */
        /* <DEDUP_REMOVED lines=8> */
[----:B------:R-:W-:-:S04]  /*2760*/  @!P0 IMAD.HI.U32 R18, R7, R2, RZ ;  /* 0x0000000207128227 */ /* 0x000fc800078e00ff */
[----:B------:R-:W-:Y:S01]  /*2770*/  IMAD.MOV R2, RZ, RZ, -R6 ;  /* 0x000000ffff027224 */ /* 0x000fe200078e0a06 */
[----:B------:R-:W-:-:S03]  /*2780*/  @!P0 SHF.R.U32.HI R18, RZ, R3, R18 ;  /* 0x00000003ff128219 */ /* 0x000fc60000011612 */
[----:B------:R-:W-:Y:S01]  /*2790*/  IMAD R2, R26, R2, R5 ;  /* 0x000000021a027224 */ /* 0x000fe200078e0205 */
[----:B------:R-:W-:Y:S02]  /*27a0*/  @!P0 SEL R3, R7, R18, !P3 ;  /* 0x0000001207038207 */ /* 0x000fe40005800000 */
[----:B------:R-:W-:-:S03]  /*27b0*/  IADD3 R18, PT, PT, -R5, RZ, RZ ;  /* 0x000000ff05127210 */ /* 0x000fc60007ffe1ff */
[--C-:B------:R-:W-:Y:S02]  /*27c0*/  @!P0 IMAD.IADD R6, R6, 0x1, -R3.reuse ;  /* 0x0000000106068824 */ /* 0x100fe400078e0a03 */
[----:B------:R-:W-:Y:S01]  /*27d0*/  @!P0 IMAD R3, R2, R21, R3 ;  /* 0x0000001502038224 */ /* 0x000fe200078e0203 */
[----:B------:R-:W-:Y:S01]  /*27e0*/  IADD3 R2, PT, PT, -R7, RZ, RZ ;  /* 0x000000ff07027210 */ /* 0x000fe20007ffe1ff */
[----:B------:R-:W-:Y:S02]  /*27f0*/  @!P0 IMAD R5, R26, R6, R7 ;  /* 0x000000061a058224 */ /* 0x000fe400078e0207 */
[----:B------:R-:W-:Y:S02]  /*2800*/  IMAD R11, R4, R18, R11 ;  /* 0x00000012040b7224 */ /* 0x000fe400078e020b */
[----:B------:R-:W-:Y:S02]  /*2810*/  @!P0 IMAD.MOV.U32 R7, RZ, RZ, R3 ;  /* 0x000000ffff078224 */ /* 0x000fe400078e0003 */
[----:B------:R-:W-:-:S02]  /*2820*/  IMAD R2, R20, R2, R13 ;  /* 0x0000000214027224 */ /* 0x000fc400078e020d */
[----:B------:R-:W-:Y:S02]  /*2830*/  IMAD R11, R5, R4, R11 ;  /* 0x00000004050b7224 */ /* 0x000fe400078e020b */
[----:B------:R-:W-:Y:S02]  /*2840*/  IMAD R13, R7, R20, R2 ;  /* 0x00000014070d7224 */ /* 0x000fe400078e0202 */
.L_x_41:
[----:B------:R-:W1:Y:S02]  /*2850*/  LDCU UR8, c[0x0][0xb30] ;  /* 0x00016600ff0877ac */ /* 0x000e640008000800 */
[----:B-1----:R-:W-:-:S09]  /*2860*/  UISETP.NE.AND UP0, UPT, UR8, 0x1, UPT ;  /* 0x000000010800788c */ /* 0x002fd2000bf05270 */
[----:B------:R-:W-:Y:S05]  /*2870*/  BRA.U UP0, `(.L_x_42) ;  /* 0x0000000100407547 */ /* 0x000fea000b800000 */
[----:B------:R-:W1:Y:S08]  /*2880*/  LDC.64 R4, c[0x0][0xb10] ;  /* 0x0002c400ff047b82 */ /* 0x000e700000000a00 */
[----:B------:R-:W2:Y:S08]  /*2890*/  LDC.64 R2, c[0x0][0xb18] ;  /* 0x0002c600ff027b82 */ /* 0x000eb00000000a00 */
[----:B------:R-:W4:Y:S08]  /*28a0*/  LDC R6, c[0x0][0xb20] ;  /* 0x0002c800ff067b82 */ /* 0x000f300000000800 */
[----:B------:R-:W3:Y:S01]  /*28b0*/  LDC R18, c[0x0][0xb0c] ;  /* 0x0002c300ff127b82 */ /* 0x000ee20000000800 */
[----:B-1----:R-:W-:-:S05]  /*28c0*/  IMAD.HI.U32 R4, R13, R4, RZ ;  /* 0x000000040d047227 */ /* 0x002fca00078e00ff */
[----:B------:R-:W-:Y:S01]  /*28d0*/  SHF.R.U32.HI R4, RZ, R5, R4 ;  /* 0x00000005ff047219 */ /* 0x000fe20000011604 */
[----:B--2---:R-:W-:Y:S01]  /*28e0*/  IMAD.HI.U32 R3, R11, R3, RZ ;  /* 0x000000030b037227 */ /* 0x004fe200078e00ff */
[----:B------:R-:W-:-:S04]  /*28f0*/  ISETP.NE.AND P0, PT, R2, 0x1, PT ;  /* 0x000000010200780c */ /* 0x000fc80003f05270 */
[----:B----4-:R-:W-:-:S04]  /*2900*/  SHF.R.U32.HI R6, RZ, R6, R3 ;  /* 0x00000006ff067219 */ /* 0x010fc80000011603 */
[----:B------:R-:W-:Y:S02]  /*2910*/  SEL R3, R11, R6, !P0 ;  /* 0x000000060b037207 */ /* 0x000fe40004000000 */
[----:B---3--:R-:W-:-:S04]  /*2920*/  ISETP.NE.AND P1, PT, R18, 0x1, PT ;  /* 0x000000011200780c */ /* 0x008fc80003f25270 */
[----:B------:R-:W-:-:S05]  /*2930*/  SEL R4, R13, R4, !P1 ;  /* 0x000000040d047207 */ /* 0x000fca0004800000 */
[----:B------:R-:W-:Y:S02]  /*2940*/  IMAD.IADD R5, R3, 0x1, -R4 ;  /* 0x0000000103057824 */ /* 0x000fe400078e0a04 */
[----:B------:R-:W-:Y:S02]  /*2950*/  IMAD.IADD R3, R4, 0x1, -R3 ;  /* 0x0000000104037824 */ /* 0x000fe400078e0a03 */
[----:B------:R-:W-:Y:S02]  /*2960*/  IMAD R13, R5, R18, R13 ;  /* 0x00000012050d7224 */ /* 0x000fe400078e020d */
[----:B------:R-:W-:-:S07]  /*2970*/  IMAD R11, R3, R2, R11 ;  /* 0x00000002030b7224 */ /* 0x000fce00078e020b */
.L_x_42:
[----:B------:R-:W-:Y:S01]  /*2980*/  VIADD R14, R14, 0x1 ;  /* 0x000000010e0e7836 */ /* 0x000fe20000000000 */
[----:B------:R-:W-:Y:S01]  /*2990*/  PLOP3.LUT P1, PT, PT, PT, PT, 0x80, 0x8 ;  /* 0x000000000008781c */ /* 0x000fe20003f2f070 */
[----:B------:R-:W-:Y:S02]  /*29a0*/  IMAD.IADD R21, R13, 0x1, R60 ;  /* 0x000000010d157824 */ /* 0x000fe400078e023c */
[----:B------:R-:W-:Y:S01]  /*29b0*/  IMAD.IADD R20, R11, 0x1, R58 ;  /* 0x000000010b147824 */ /* 0x000fe200078e023a */
[----:B------:R-:W-:-:S04]  /*29c0*/  ISETP.NE.AND P0, PT, R14, 0x2, PT ;  /* 0x000000020e00780c */ /* 0x000fc80003f05270 */
[----:B------:R-:W-:Y:S02]  /*29d0*/  SEL R3, RZ, 0x1, P0 ;  /* 0x00000001ff037807 */ /* 0x000fe40000000000 */
[----:B------:R-:W-:Y:S02]  /*29e0*/  SEL R14, R14, RZ, P0 ;  /* 0x000000ff0e0e7207 */ /* 0x000fe40000000000 */
[----:B------:R-:W-:Y:S01]  /*29f0*/  LOP3.LUT R12, R12, R3, RZ, 0x3c, !PT ;  /* 0x000000030c0c7212 */ /* 0x000fe200078e3cff */
[----:B------:R-:W-:Y:S06]  /*2a00*/  @P2 BRA `(.L_x_43) ;  /* 0xfffffff000582947 */ /* 0x000fec000383ffff */
[----:B------:R-:W-:Y:S01]  /*2a10*/  UIADD3 UR6, UPT, UPT, UR6, 0x118, URZ ;  /* 0x0000011806067890 */ /* 0x000fe2000fffe0ff */
[----:B------:R-:W-:-:S03]  /*2a20*/  SHF.L.U32 R3, R15, 0x1f, RZ ;  /* 0x0000001f0f037819 */ /* 0x000fc600000006ff */
[----:B------:R-:W-:-:S09]  /*2a30*/  ULEA UR4, UR23, UR6, 0x3 ;  /* 0x0000000617047291 */ /* 0x000fd2000f8e18ff */
[----:B------:R-:W1:Y:S02]  /*2a40*/  SYNCS.PHASECHK.TRANS64.TRYWAIT P0, [UR4], R3 ;  /* 0x00000003ff0075a7 */ /* 0x000e640008001104 */
[----:B-1----:R-:W-:Y:S05]  /*2a50*/  @!P0 BRA `(.L_x_44) ;  /* 0x00000060006c8947 */ /* 0x002fea0003800000 */
.L_x_170:
[----:B------:R-:W-:-:S04]  /*2a60*/  UIADD3 UR5, UPT, UPT, UR23, 0x1, URZ ;  /* 0x0000000117057890 */ /* 0x000fc8000fffe0ff */
[----:B------:R-:W-:-:S04]  /*2a70*/  UISETP.NE.AND UP0, UPT, UR5, 0x23, UPT ;  /* 0x000000230500788c */ /* 0x000fc8000bf05270 */
[----:B------:R-:W-:Y:S02]  /*2a80*/  USEL UR7, URZ, 0x1, UP0 ;  /* 0x00000001ff077887 */ /* 0x000fe40008000000 */
[----:B------:R-:W-:-:S04]  /*2a90*/  USEL UR5, UR5, URZ, UP0 ;  /* 0x000000ff05057287 */ /* 0x000fc80008000000 */
[----:B------:R-:W-:Y:S01]  /*2aa0*/  ULEA UR4, UR5, UR6, 0x3 ;  /* 0x0000000605047291 */ /* 0x000fe2000f8e18ff */
[----:B------:R-:W-:-:S04]  /*2ab0*/  LOP3.LUT R2, R15, UR7, RZ, 0x3c, !PT ;  /* 0x000000070f027c12 */ /* 0x000fc8000f8e3cff */
[----:B-1----:R-:W-:-:S04]  /*2ac0*/  SHF.L.U32 R3, R2, 0x1f, RZ ;  /* 0x0000001f02037819 */ /* 0x002fc800000006ff */
[----:B------:R-:W1:Y:S02]  /*2ad0*/  SYNCS.PHASECHK.TRANS64.TRYWAIT P0, [UR4], R3 ;  /* 0x00000003ff0075a7 */ /* 0x000e640008001104 */
[----:B-1----:R-:W-:Y:S05]  /*2ae0*/  @!P0 BRA `(.L_x_45) ;  /* 0x0000006000608947 */ /* 0x002fea0003800000 */
.L_x_172:
        /* <DEDUP_REMOVED lines=9> */
.L_x_174:
        /* <DEDUP_REMOVED lines=9> */
.L_x_176:
        /* <DEDUP_REMOVED lines=9> */
.L_x_178:
        /* <DEDUP_REMOVED lines=9> */
.L_x_180:
        /* <DEDUP_REMOVED lines=9> */
.L_x_182:
        /* <DEDUP_REMOVED lines=9> */
.L_x_184:
        /* <DEDUP_REMOVED lines=9> */
.L_x_186:
        /* <DEDUP_REMOVED lines=9> */
.L_x_188:
        /* <DEDUP_REMOVED lines=9> */
.L_x_190:
        /* <DEDUP_REMOVED lines=9> */
.L_x_192:
        /* <DEDUP_REMOVED lines=9> */
.L_x_194:
        /* <DEDUP_REMOVED lines=9> */
.L_x_196:
        /* <DEDUP_REMOVED lines=9> */
.L_x_198:
        /* <DEDUP_REMOVED lines=9> */
.L_x_200:
        /* <DEDUP_REMOVED lines=9> */
.L_x_202:
        /* <DEDUP_REMOVED lines=9> */
.L_x_204:
        /* <DEDUP_REMOVED lines=9> */
.L_x_206:
        /* <DEDUP_REMOVED lines=9> */
.L_x_208:
        /* <DEDUP_REMOVED lines=9> */
.L_x_210:
        /* <DEDUP_REMOVED lines=9> */
.L_x_212:
        /* <DEDUP_REMOVED lines=9> */
.L_x_214:
        /* <DEDUP_REMOVED lines=9> */
.L_x_216:
        /* <DEDUP_REMOVED lines=9> */
.L_x_218:
        /* <DEDUP_REMOVED lines=9> */
.L_x_220:
        /* <DEDUP_REMOVED lines=9> */
.L_x_222:
        /* <DEDUP_REMOVED lines=9> */
.L_x_224:
        /* <DEDUP_REMOVED lines=9> */
.L_x_226:
        /* <DEDUP_REMOVED lines=9> */
.L_x_228:
        /* <DEDUP_REMOVED lines=9> */
.L_x_230:
        /* <DEDUP_REMOVED lines=9> */
.L_x_232:
        /* <DEDUP_REMOVED lines=9> */
.L_x_234:
        /* <DEDUP_REMOVED lines=9> */
.L_x_236:
[----:B------:R-:W-:-:S04]  /*3cf0*/  UIADD3 UR5, UPT, UPT, UR5, 0x1, URZ ;  /* 0x0000000105057890 */ /* 0x000fc8000fffe0ff */
[----:B------:R-:W-:-:S04]  /*3d00*/  UISETP.NE.AND UP0, UPT, UR5, 0x23, UPT ;  /* 0x000000230500788c */ /* 0x000fc8000bf05270 */
[----:B------:R-:W-:Y:S02]  /*3d10*/  USEL UR4, URZ, 0x1, UP0 ;  /* 0x00000001ff047887 */ /* 0x000fe40008000000 */
[----:B------:R-:W-:-:S04]  /*3d20*/  USEL UR5, UR5, URZ, UP0 ;  /* 0x000000ff05057287 */ /* 0x000fc80008000000 */
[----:B------:R-:W-:Y:S01]  /*3d30*/  ULEA UR5, UR5, UR6, 0x3 ;  /* 0x0000000605057291 */ /* 0x000fe2000f8e18ff */
[----:B-1----:R-:W-:-:S04]  /*3d40*/  LOP3.LUT R3, R2, UR4, RZ, 0x3c, !PT ;  /* 0x0000000402037c12 */ /* 0x002fc8000f8e3cff */
[----:B------:R-:W-:Y:S01]  /*3d50*/  SHF.L.U32 R3, R3, 0x1f, RZ ;  /* 0x0000001f03037819 */ /* 0x000fe200000006ff */
[----:B---3--:R-:W-:-:S07]  /*3d60*/  IMAD.U32 R0, RZ, RZ, UR5 ;  /* 0x00000005ff007e24 */ /* 0x008fce000f8e00ff */
.L_x_78:
[----:B-1----:R1:W2:Y:S02]  /*3d70*/  SYNCS.PHASECHK.TRANS64.TRYWAIT P0, [R0+URZ], R3 ;  /* 0x00000003000075a7 */ /* 0x0022a400080011ff */
[----:B--2---:R-:W-:Y:S05]  /*3d80*/  @!P0 NANOSLEEP.SYNCS 0x989680 ;  /* 0x009896800000895d */ /* 0x004fea0003900000 */
[----:B------:R-:W2:Y:S02]  /*3d90*/  @!P0 SYNCS.PHASECHK.TRANS64 P0, [R0+URZ], R3 ;  /* 0x00000003000085a7 */ /* 0x000ea400080010ff */
[----:B--2---:R-:W-:Y:S05]  /*3da0*/  @P0 EXIT ;  /* 0x000000000000094d */ /* 0x004fea0003800000 */
[----:B------:R-:W-:Y:S05]  /*3db0*/  BRA `(.L_x_78) ;  /* 0xfffffffc00ec7947 */ /* 0x000fea000383ffff */
.L_x_23:
[----:B------:R-:W-:-:S04]  /*3dc0*/  UISETP.NE.AND UP1, UPT, UR37, URZ, UPT ;  /* 0x000000ff2500728c */ /* 0x000fc8000bf25270 */
[----:B------:R-:W-:-:S09]  /*3dd0*/  UISETP.NE.OR UP1, UPT, UR10, 0x1, UP1 ;  /* 0x000000010a00788c */ /* 0x000fd20008f25670 */
[----:B------:R-:W-:Y:S05]  /*3de0*/  BRA.U UP1, `(.L_x_79) ;  /* 0x00000005014c7547 */ /* 0x000fea000b800000 */
[----:B------:R-:W-:Y:S01]  /*3df0*/  HFMA2 R11, -RZ, RZ, 0, 0 ;  /* 0x00000000ff0b7431 */ /* 0x000fe200000001ff */
[----:B------:R-:W-:Y:S01]  /*3e00*/  ISETP.GE.U32.AND P2, PT, R10, 0x2, PT ;  /* 0x000000020a00780c */ /* 0x000fe20003f46070 */
[----:B------:R-:W-:Y:S01]  /*3e10*/  IMAD.MOV.U32 R12, RZ, RZ, 0x1 ;  /* 0x00000001ff0c7424 */ /* 0x000fe200078e00ff */
[----:B------:R-:W-:Y:S01]  /*3e20*/  CS2R R8, SRZ ;  /* 0x0000000000087805 */ /* 0x000fe2000001ff00 */
[----:B------:R-:W-:Y:S01]  /*3e30*/  IMAD.MOV.U32 R3, RZ, RZ, RZ ;  /* 0x000000ffff037224 */ /* 0x000fe200078e00ff */
[----:B------:R-:W-:Y:S01]  /*3e40*/  UMOV UR4, 0x400 ;  /* 0x0000040000047882 */ /* 0x000fe20000000000 */
[----:B------:R-:W-:Y:S01]  /*3e50*/  UMOV UR6, URZ ;  /* 0x000000ff00067c82 */ /* 0x000fe20008000000 */
[----:B------:R-:W-:-:S12]  /*3e60*/  ULEA UR37, UR37, UR4, 0x18 ;  /* 0x0000000425257291 */ /* 0x000fd8000f8ec0ff */
.L_x_83:
[----:B------:R-:W-:Y:S02]  /*3e70*/  LEA R0, R3, UR37, 0x3 ;  /* 0x0000002503007c11 */ /* 0x000fe4000f8e18ff */
[----:B------:R-:W-:-:S03]  /*3e80*/  SHF.L.U32 R5, R8, 0x1f, RZ ;  /* 0x0000001f08057819 */ /* 0x000fc600000006ff */
[----:B------:R-:W-:Y:S01]  /*3e90*/  VIADD R4, R0, 0x2e0 ;  /* 0x000002e000047836 */ /* 0x000fe20000000000 */
[----:B------:R-:W1:Y:S02]  /*3ea0*/  SYNCS.PHASECHK.TRANS64.TRYWAIT P0, [R0+URZ+0x2d0], R5 ;  /* 0x0002d005000075a7 */ /* 0x000e6400080011ff */
[----:B-1----:R-:W-:Y:S05]  /*3eb0*/  @!P0 BRA `(.L_x_80) ;  /* 0x0000005800848947 */ /* 0x002fea0003800000 */
.L_x_237:
[----:B------:R-:W-:Y:S01]  /*3ec0*/  ULEA UR5, UR6, UR37, 0x3 ;  /* 0x0000002506057291 */ /* 0x000fe2000f8e18ff */
[----:B------:R-:W-:Y:S01]  /*3ed0*/  PRMT R4, RZ, 0x654, R4 ;  /* 0x00000654ff047816 */ /* 0x000fe20000000004 */
[----:B-1----:R-:W-:Y:S01]  /*3ee0*/  @!P2 IMAD.MOV.U32 R5, RZ, RZ, 0x10 ;  /* 0x00000010ff05a424 */ /* 0x002fe200078e00ff */
[----:B------:R-:W-:Y:S01]  /*3ef0*/  SHF.L.U32 R7, R12, 0x1f, RZ ;  /* 0x0000001f0c077819 */ /* 0x000fe200000006ff */
[----:B------:R-:W-:Y:S01]  /*3f00*/  UIADD3 UR4, UPT, UPT, UR5, 0x270, URZ ;  /* 0x0000027005047890 */ /* 0x000fe2000fffe0ff */
[----:B------:R1:W-:Y:S05]  /*3f10*/  SYNCS.ARRIVE.TRANS64.RED.A1T0 RZ, [R4+URZ], RZ ;  /* 0x000000ff04ff79a7 */ /* 0x0003ea00081004ff */
[----:B------:R-:W-:Y:S01]  /*3f20*/  IMAD.U32 R13, RZ, RZ, UR4 ;  /* 0x00000004ff0d7e24 */ /* 0x000fe2000f8e00ff */
[----:B------:R-:W2:Y:S04]  /*3f30*/  SYNCS.PHASECHK.TRANS64.TRYWAIT P0, [UR5+0x280], R7 ;  /* 0x00028007ff0075a7 */ /* 0x000ea80008001105 */
[----:B------:R-:W-:Y:S01]  /*3f40*/  PRMT R13, R10, 0x654, R13 ;  /* 0x000006540a0d7816 */ /* 0x000fe2000000000d */
[----:B-12---:R-:W-:Y:S06]  /*3f50*/  @!P0 BRA `(.L_x_81) ;  /* 0x0000005800708947 */ /* 0x006fec0003800000 */
.L_x_239:
[----:B------:R-:W-:Y:S01]  /*3f60*/  ULEA UR4, UR6, UR37, 0x4 ;  /* 0x0000002506047291 */ /* 0x000fe2000f8e20ff */
[----:B------:R-:W-:Y:S01]  /*3f70*/  SEL R2, R13, R2, !P2 ;  /* 0x000000020d027207 */ /* 0x000fe20005000000 */
[----:B------:R-:W-:Y:S01]  /*3f80*/  UIADD3 UR5, UPT, UPT, UR5, 0x270, URZ ;  /* 0x0000027005057890 */ /* 0x000fe2000fffe0ff */
[----:B-1----:R-:W-:Y:S01]  /*3f90*/  LEA R0, R11, UR37, 0x3 ;  /* 0x000000250b007c11 */ /* 0x002fe2000f8e18ff */
[----:B------:R-:W-:Y:S01]  /*3fa0*/  UIADD3 UR4, UPT, UPT, UR4, 0x300, URZ ;  /* 0x0000030004047890 */ /* 0x000fe2000fffe0ff */
[----:B------:R1:W-:Y:S01]  /*3fb0*/  @!P2 SYNCS.ARRIVE.TRANS64.RED RZ, [R2+URZ], R5 ;  /* 0x0000000502ffa9a7 */ /* 0x0003e200080004ff */
[----:B------:R-:W-:Y:S01]  /*3fc0*/  UIADD3 UR6, UPT, UPT, UR6, 0x1, URZ ;  /* 0x0000000106067890 */ /* 0x000fe2000fffe0ff */
[----:B------:R-:W-:-:S03]  /*3fd0*/  VIADD R3, R3, 0x1 ;  /* 0x0000000103037836 */ /* 0x000fc60000000000 */
[----:B------:R-:W-:Y:S02]  /*3fe0*/  UISETP.NE.AND UP0, UPT, UR6, 0x2, UPT ;  /* 0x000000020600788c */ /* 0x000fe4000bf05270 */
[----:B------:R-:W-:Y:S01]  /*3ff0*/  ISETP.NE.AND P0, PT, R3, 0x2, PT ;  /* 0x000000020300780c */ /* 0x000fe20003f05270 */
[----:B------:R-:W-:Y:S06]  /*4000*/  UGETNEXTWORKID.BROADCAST [UR4], [UR5] ;  /* 0x00000000040073ca */ /* 0x000fec0008000100 */
[----:B------:R-:W-:Y:S02]  /*4010*/  USEL UR4, URZ, 0x1, UP0 ;  /* 0x00000001ff047887 */ /* 0x000fe40008000000 */
[----:B------:R-:W-:-:S04]  /*4020*/  USEL UR6, UR6, URZ, UP0 ;  /* 0x000000ff06067287 */ /* 0x000fc80008000000 */
[----:B------:R-:W-:Y:S02]  /*4030*/  LOP3.LUT R12, R12, UR4, RZ, 0x3c, !PT ;  /* 0x000000040c0c7c12 */ /* 0x000fe4000f8e3cff */
[----:B-1----:R-:W-:-:S04]  /*4040*/  SHF.L.U32 R5, R9, 0x1f, RZ ;  /* 0x0000001f09057819 */ /* 0x002fc800000006ff */
[----:B------:R-:W1:Y:S02]  /*4050*/  SYNCS.PHASECHK.TRANS64.TRYWAIT P1, [R0+URZ+0x270], R5 ;  /* 0x00027005000075a7 */ /* 0x000e6400080211ff */
[----:B-1----:R-:W-:Y:S05]  /*4060*/  @!P1 BRA `(.L_x_82) ;  /* 0x0000005800449947 */ /* 0x002fea0003800000 */
.L_x_240:
[----:B------:R-:W-:Y:S01]  /*4070*/  LEA R4, R11, UR37, 0x4 ;  /* 0x000000250b047c11 */ /* 0x000fe2000f8e20ff */
[----:B-1----:R-:W-:Y:S01]  /*4080*/  VIADD R0, R0, 0x280 ;  /* 0x0000028000007836 */ /* 0x002fe20000000000 */
[----:B------:R-:W-:Y:S01]  /*4090*/  SEL R3, R3, RZ, P0 ;  /* 0x000000ff03037207 */ /* 0x000fe20000000000 */
[----:B------:R-:W-:-:S03]  /*40a0*/  VIADD R11, R11, 0x1 ;  /* 0x000000010b0b7836 */ /* 0x000fc60000000000 */
[----:B------:R-:W1:Y:S01]  /*40b0*/  LDS.128 R4, [R4+0x300] ;  /* 0x0003000004047984 */ /* 0x000e620000000c00 */
[----:B------:R-:W-:Y:S02]  /*40c0*/  PRMT R0, RZ, 0x654, R0 ;  /* 0x00000654ff007816 */ /* 0x000fe40000000000 */
[C---:B------:R-:W-:Y:S01]  /*40d0*/  ISETP.NE.AND P1, PT, R11.reuse, 0x2, PT ;  /* 0x000000020b00780c */ /* 0x040fe20003f25270 */
[----:B------:R-:W-:Y:S01]  /*40e0*/  @!PT LDS RZ, [RZ] ;  /* 0x00000000fffff984 */ /* 0x000fe20000000800 */
[----:B------:R-:W-:Y:S01]  /*40f0*/  @!PT LDS RZ, [RZ] ;  /* 0x00000000fffff984 */ /* 0x000fe20000000800 */
[----:B------:R-:W-:Y:S01]  /*4100*/  @!PT LDS RZ, [RZ] ;  /* 0x00000000fffff984 */ /* 0x000fe20000000800 */
[----:B------:R-:W-:Y:S01]  /*4110*/  @!PT LDS RZ, [RZ] ;  /* 0x00000000fffff984 */ /* 0x000fe20000000800 */
[----:B------:R2:W-:Y:S06]  /*4120*/  MEMBAR.ALL.CTA ;  /* 0x0000000000007992 */ /* 0x0005ec0000008000 */
[----:B--2---:R-:W2:Y:S01]  /*4130*/  FENCE.VIEW.ASYNC.S ;  /* 0x00000000000073c6 */ /* 0x004ea20000000000 */
[----:B------:R-:W-:Y:S01]  /*4140*/  SEL R11, R11, RZ, P1 ;  /* 0x000000ff0b0b7207 */ /* 0x000fe20000800000 */
[----:B--2---:R2:W-:Y:S01]  /*4150*/  SYNCS.ARRIVE.TRANS64.RED.A1T0 RZ, [R0+URZ], RZ ;  /* 0x000000ff00ff79a7 */ /* 0x0045e200081004ff */
[----:B-1----:R-:W-:-:S02]  /*4160*/  LOP3.LUT P3, RZ, R6, 0x1, RZ, 0xc0, !PT ;  /* 0x0000000106ff7812 */ /* 0x002fc4000786c0ff */
[----:B------:R-:W-:-:S04]  /*4170*/  SEL R5, RZ, 0x1, P0 ;  /* 0x00000001ff057807 */ /* 0x000fc80000000000 */
[----:B------:R-:W-:Y:S02]  /*4180*/  LOP3.LUT R8, R8, R5, RZ, 0x3c, !PT ;  /* 0x0000000508087212 */ /* 0x000fe400078e3cff */
[----:B--2---:R-:W-:-:S04]  /*4190*/  SEL R0, RZ, 0x1, P1 ;  /* 0x00000001ff007807 */ /* 0x004fc80000800000 */
[----:B------:R-:W-:Y:S01]  /*41a0*/  LOP3.LUT R9, R9, R0, RZ, 0x3c, !PT ;  /* 0x0000000009097212 */ /* 0x000fe200078e3cff */
[----:B------:R-:W-:Y:S06]  /*41b0*/  @P3 BRA `(.L_x_83) ;  /* 0xfffffffc002c3947 */ /* 0x000fec000383ffff */
[----:B------:R-:W-:Y:S01]  /*41c0*/  ULEA UR5, UR6, UR37, 0x3 ;  /* 0x0000002506057291 */ /* 0x000fe2000f8e18ff */
[----:B------:R-:W-:-:S08]  /*41d0*/  SHF.L.U32 R3, R12, 0x1f, RZ ;  /* 0x0000001f0c037819 */ /* 0x000fd000000006ff */
[----:B------:R-:W1:Y:S02]  /*41e0*/  SYNCS.PHASECHK.TRANS64 P0, [UR5+0x280], R3 ;  /* 0x00028003ff0075a7 */ /* 0x000e640008001005 */
[----:B-1----:R-:W-:Y:S05]  /*41f0*/  @P0 BRA `(.L_x_84) ;  /* 0x0000000000080947 */ /* 0x002fea0003800000 */
[----:B------:R-:W1:Y:S02]  /*4200*/  SYNCS.PHASECHK.TRANS64.TRYWAIT P0, [UR5+0x280], R3 ;  /* 0x00028003ff0075a7 */ /* 0x000e640008001105 */
[----:B-1----:R-:W-:Y:S05]  /*4210*/  @!P0 BRA `(.L_x_85) ;  /* 0x0000005400ec8947 */ /* 0x002fea0003800000 */
.L_x_84:
[----:B------:R-:W-:-:S04]  /*4220*/  UIADD3 UR4, UPT, UPT, UR6, 0x1, URZ ;  /* 0x0000000106047890 */ /* 0x000fc8000fffe0ff */
[----:B------:R-:W-:-:S04]  /*4230*/  UISETP.NE.AND UP0, UPT, UR4, 0x2, UPT ;  /* 0x000000020400788c */ /* 0x000fc8000bf05270 */
[----:B------:R-:W-:Y:S02]  /*4240*/  USEL UR7, URZ, 0x1, UP0 ;  /* 0x00000001ff077887 */ /* 0x000fe40008000000 */
[----:B------:R-:W-:-:S04]  /*4250*/  USEL UR4, UR4, URZ, UP0 ;  /* 0x000000ff04047287 */ /* 0x000fc80008000000 */
[----:B------:R-:W-:Y:S01]  /*4260*/  ULEA UR4, UR4, UR37, 0x3 ;  /* 0x0000002504047291 */ /* 0x000fe2000f8e18ff */
[----:B-1----:R-:W-:-:S04]  /*4270*/  LOP3.LUT R3, R12, UR7, RZ, 0x3c, !PT ;  /* 0x000000070c037c12 */ /* 0x002fc8000f8e3cff */
[----:B------:R-:W-:-:S04]  /*4280*/  SHF.L.U32 R0, R3, 0x1f, RZ ;  /* 0x0000001f03007819 */ /* 0x000fc800000006ff */
[----:B------:R-:W1:Y:S02]  /*4290*/  SYNCS.PHASECHK.TRANS64 P0, [UR4+0x280], R0 ;  /* 0x00028000ff0075a7 */ /* 0x000e640008001004 */
[----:B-1----:R-:W-:Y:S05]  /*42a0*/  @P0 EXIT ;  /* 0x000000000000094d */ /* 0x002fea0003800000 */
[----:B------:R-:W-:Y:S02]  /*42b0*/  SHF.L.U32 R3, R3, 0x1f, RZ ;  /* 0x0000001f03037819 */ /* 0x000fe400000006ff */
[----:B------:R-:W-:-:S07]  /*42c0*/  MOV R0, UR4 ;  /* 0x0000000400007c02 */ /* 0x000fce0008000f00 */
.L_x_86:
[----:B-1----:R1:W2:Y:S02]  /*42d0*/  SYNCS.PHASECHK.TRANS64.TRYWAIT P0, [R0+URZ+0x280], R3 ;  /* 0x00028003000075a7 */ /* 0x0022a400080011ff */
[----:B--2---:R-:W-:Y:S05]  /*42e0*/  @!P0 NANOSLEEP.SYNCS 0x989680 ;  /* 0x009896800000895d */ /* 0x004fea0003900000 */
[----:B------:R-:W2:Y:S02]  /*42f0*/  @!P0 SYNCS.PHASECHK.TRANS64 P0, [R0+URZ+0x280], R3 ;  /* 0x00028003000085a7 */ /* 0x000ea400080010ff */
[----:B--2---:R-:W-:Y:S05]  /*4300*/  @P0 EXIT ;  /* 0x000000000000094d */ /* 0x004fea0003800000 */
[----:B------:R-:W-:Y:S05]  /*4310*/  BRA `(.L_x_86) ;  /* 0xfffffffc00ec7947 */ /* 0x000fea000383ffff */
.L_x_79:
[----:B------:R-:W-:Y:S05]  /*4320*/  BRA.U UP4, `(.L_x_87) ;  /* 0x0000001104a07547 */ /* 0x000fea000b800000 */
[----:B------:R-:W-:Y:S01]  /*4330*/  UMOV UR6, 0x40 ;  /* 0x0000004000067882 */ /* 0x000fe20000000000 */
[----:B------:R-:W-:Y:S01]  /*4340*/  NOP ;  /* 0x0000000000007918 */ /* 0x000fe20000000000 */
[----:B------:R-:W-:Y:S01]  /*4350*/  ULEA UR6, UR37, UR6, 0x18 ;  /* 0x0000000625067291 */ /* 0x000fe2000f8ec0ff */
[----:B------:R-:W-:Y:S02]  /*4360*/  UMOV UR7, 0x400 ;  /* 0x0000040000077882 */ /* 0x000fe40000000000 */
[----:B------:R-:W-:-:S06]  /*4370*/  ULEA UR37, UR37, UR7, 0x18 ;  /* 0x0000000725257291 */ /* 0x000fcc000f8ec0ff */
[----:B------:R-:W1:Y:S02]  /*4380*/  LDS.U8 R2, [UR6+0x1c] ;  /* 0x00001c06ff027984 */ /* 0x000e640008000000 */
[----:B-1----:R-:W-:-:S13]  /*4390*/  ISETP.NE.AND P0, PT, R2, RZ, PT ;  /* 0x000000ff0200720c */ /* 0x002fda0003f05270 */
[----:B------:R-:W-:Y:S05]  /*43a0*/  @P0 BRA `(.L_x_88) ;  /* 0x0000000400080947 */ /* 0x000fea0003800000 */
[----:B------:R-:W-:Y:S02]  /*43b0*/  UISETP.NE.U32.AND UP0, UPT, UR5, 0x1, UPT ;  /* 0x000000010500788c */ /* 0x000fe4000bf05070 */
[----:B------:R-:W-:-:S07]  /*43c0*/  UIADD3 UR8, UPT, UPT, UR6, 0x8, URZ ;  /* 0x0000000806087890 */ /* 0x000fce000fffe0ff */
[----:B------:R-:W-:Y:S05]  /*43d0*/  BRA.U !UP0, `(.L_x_89) ;  /* 0x00000001089c7547 */ /* 0x000fea000b800000 */
[----:B------:R-:W-:Y:S01]  /*43e0*/  ELECT P0, URZ, PT ;  /* 0x0000000000ff782f */ /* 0x000fe20003800000 */
[----:B------:R-:W-:-:S12]  /*43f0*/  BSSY B0, `(.L_x_89) ;  /* 0x0000025000007945 */ /* 0x000fd80003800000 */
[----:B------:R-:W-:Y:S05]  /*4400*/  @!P0 BRA `(.L_x_90) ;  /* 0x00000000008c8947 */ /* 0x000fea0003800000 */
[----:B------:R-:W-:-:S05]  /*4410*/  UMOV UR7, 0x10 ;  /* 0x0000001000077882 */ /* 0x000fca0000000000 */
[----:B------:R-:W-:Y:S04]  /*4420*/  DEPBAR.LE SB1, 0x36 ;  /* 0x00009d800000791a */ /* 0x000fe80000000000 */
[----:B------:R-:W1:Y:S02]  /*4430*/  UTCATOMSWS.2CTA.FIND_AND_SET.ALIGN UP1, UR7, UR7 ;  /* 0x00000007000775e3 */ /* 0x000e640008220800 */
[----:B-1----:R-:W-:Y:S01]  /*4440*/  MOV R11, UR7 ;  /* 0x00000007000b7c02 */ /* 0x002fe20008000f00 */
[----:B------:R-:W-:Y:S06]  /*4450*/  BRA.U UP1, `(.L_x_91) ;  /* 0x0000000101187547 */ /* 0x000fec000b800000 */
.L_x_92:
[----:B------:R-:W-:Y:S05]  /*4460*/  NANOSLEEP 0x64 ;  /* 0x000000640000795d */ /* 0x000fea0003800000 */
[----:B------:R-:W-:-:S05]  /*4470*/  UMOV UR7, 0x10 ;  /* 0x0000001000077882 */ /* 0x000fca0000000000 */
[----:B------:R-:W-:Y:S04]  /*4480*/  DEPBAR.LE SB1, 0x36 ;  /* 0x00009d800000791a */ /* 0x000fe80000000000 */
[----:B------:R-:W1:Y:S02]  /*4490*/  UTCATOMSWS.2CTA.FIND_AND_SET.ALIGN UP1, UR7, UR7 ;  /* 0x00000007000775e3 */ /* 0x000e640008220800 */
[----:B-1----:R-:W-:Y:S01]  /*44a0*/  MOV R11, UR7 ;  /* 0x00000007000b7c02 */ /* 0x002fe20008000f00 */
[----:B------:R-:W-:Y:S05]  /*44b0*/  BRA.U !UP1, `(.L_x_92) ;  /* 0xfffffffd09e87547 */ /* 0x000fea000b83ffff */
.L_x_91:
[----:B------:R-:W1:Y:S01]  /*44c0*/  LDS R5, [UR6+0x10] ;  /* 0x00001006ff057984 */ /* 0x000e620008000800 */
[----:B------:R-:W-:Y:S01]  /*44d0*/  IMAD.U32 R3, RZ, RZ, UR37 ;  /* 0x00000025ff037e24 */ /* 0x000fe2000f8e00ff */
[----:B------:R-:W-:-:S03]  /*44e0*/  MOV R2, UR4 ;  /* 0x0000000400027c02 */ /* 0x000fc60008000f00 */
[----:B------:R-:W-:Y:S01]  /*44f0*/  VIADD R3, R3, 0x320 ;  /* 0x0000032003037836 */ /* 0x000fe20000000000 */
[----:B-1----:R-:W-:-:S04]  /*4500*/  SHF.L.U32 R5, R5, 0x1f, RZ ;  /* 0x0000001f05057819 */ /* 0x002fc800000006ff */
[----:B------:R-:W1:Y:S02]  /*4510*/  SYNCS.PHASECHK.TRANS64.TRYWAIT P0, [UR6+0x8], R5 ;  /* 0x00000805ff0075a7 */ /* 0x000e640008001106 */
[----:B-1----:R-:W-:Y:S05]  /*4520*/  @P0 BRA `(.L_x_93) ;  /* 0x0000000000080947 */ /* 0x002fea0003800000 */
[----:B------:R-:W1:Y:S02]  /*4530*/  SYNCS.PHASECHK.TRANS64.TRYWAIT P0, [UR6+0x8], R5 ;  /* 0x00000805ff0075a7 */ /* 0x000e640008001106 */
[----:B-1----:R-:W-:Y:S05]  /*4540*/  @!P0 BRA `(.L_x_94) ;  /* 0x0000005400388947 */ /* 0x002fea0003800000 */
.L_x_93:
[----:B-1----:R-:W-:Y:S01]  /*4550*/  HFMA2 R4, -RZ, RZ, 0, 5.9604644775390625e-08 ;  /* 0x00000001ff047431 */ /* 0x002fe200000001ff */
[----:B------:R-:W-:Y:S01]  /*4560*/  UPRMT UR7, UR4, 0x654, UR8 ;  /* 0x0000065404077896 */ /* 0x000fe20008000008 */
[----:B------:R-:W-:Y:S01]  /*4570*/  IMAD.MOV.U32 R6, RZ, RZ, 0xffff ;  /* 0x0000ffffff067424 */ /* 0x000fe200078e00ff */
[----:B------:R-:W-:Y:S01]  /*4580*/  PRMT R2, R2, 0x654, R3 ;  /* 0x0000065402027816 */ /* 0x000fe20000000003 */
[----:B------:R-:W-:Y:S02]  /*4590*/  IMAD.MOV.U32 R5, RZ, RZ, 0x4 ;  /* 0x00000004ff057424 */ /* 0x000fe400078e00ff */
[----:B------:R-:W-:Y:S01]  /*45a0*/  IMAD.SHL.U32 R9, R11, 0x20, RZ ;  /* 0x000000200b097824 */ /* 0x000fe200078e00ff */
[----:B------:R-:W-:Y:S02]  /*45b0*/  MOV R3, UR7 ;  /* 0x0000000700037c02 */ /* 0x000fe40008000f00 */
[-C--:B------:R-:W-:Y:S01]  /*45c0*/  SHF.L.U32 R7, R6, R11.reuse, RZ ;  /* 0x0000000b06077219 */ /* 0x080fe200000006ff */
[----:B------:R1:W-:Y:S01]  /*45d0*/  SYNCS.ARRIVE.TRANS64.RED RZ, [UR7], R5 ;  /* 0x00000005ffff79a7 */ /* 0x0003e20008000407 */
[----:B------:R-:W-:Y:S01]  /*45e0*/  SHF.L.U32 R6, R4, R11, RZ ;  /* 0x0000000b04067219 */ /* 0x000fe200000006ff */
[----:B------:R1:W-:Y:S04]  /*45f0*/  STS [UR37+0x320], R9 ;  /* 0x00032009ff007988 */ /* 0x0003e80008000825 */
[----:B------:R1:W-:Y:S04]  /*4600*/  STAS [R2.64], R11 ;  /* 0x0000000b02007dbd */ /* 0x0003e8000c0008ff */
[----:B------:R1:W-:Y:S04]  /*4610*/  ATOMS.OR RZ, [UR6+0x14], R7 ;  /* 0x00001407ffff798c */ /* 0x0003e8000b000006 */
[----:B------:R1:W-:Y:S04]  /*4620*/  ATOMS.OR RZ, [UR6+0x18], R6 ;  /* 0x00001806ffff798c */ /* 0x0003e8000b000006 */
[----:B------:R1:W-:Y:S02]  /*4630*/  ATOMS.XOR RZ, [UR6+0x10], R4 ;  /* 0x00001004ffff798c */ /* 0x0003e4000b800006 */
.L_x_90:
[----:B------:R-:W-:Y:S05]  /*4640*/  BSYNC B0 ;  /* 0x0000000000007941 */ /* 0x000fea0003800000 */
.L_x_89:
[----:B------:R-:W-:Y:S05]  /*4650*/  BRA.U UP0, `(.L_x_95) ;  /* 0x00000001006c7547 */ /* 0x000fea000b800000 */
[----:B------:R-:W-:-:S03]  /*4660*/  UMOV UR7, 0xffffffff ;  /* 0xffffffff00077882 */ /* 0x000fc60000000000 */
[----:B------:R-:W-:Y:S05]  /*4670*/  BRA.DIV UR7, `(.L_x_96) ;  /* 0x0000005607047947 */ /* 0x000fea000b800000 */
[----:B------:R-:W-:-:S13]  /*4680*/  ELECT P6, URZ, PT ;  /* 0x0000000000ff782f */ /* 0x000fda00038c0000 */
.L_x_244:
[----:B------:R-:W-:Y:S05]  /*4690*/  @!P6 BRA `(.L_x_95) ;  /* 0x00000000005ce947 */ /* 0x000fea0003800000 */
[----:B-1----:R-:W1:Y:S02]  /*46a0*/  LDS R3, [UR6+0x10] ;  /* 0x00001006ff037984 */ /* 0x002e640008000800 */
[----:B-1----:R-:W-:-:S04]  /*46b0*/  SHF.L.U32 R3, R3, 0x1f, RZ ;  /* 0x0000001f03037819 */ /* 0x002fc800000006ff */
[----:B------:R-:W1:Y:S02]  /*46c0*/  SYNCS.PHASECHK.TRANS64.TRYWAIT P0, [UR6+0x8], R3 ;  /* 0x00000803ff0075a7 */ /* 0x000e640008001106 */
[----:B-1----:R-:W-:Y:S05]  /*46d0*/  @P0 BRA `(.L_x_97) ;  /* 0x0000000000080947 */ /* 0x002fea0003800000 */
[----:B------:R-:W1:Y:S02]  /*46e0*/  SYNCS.PHASECHK.TRANS64.TRYWAIT P0, [UR6+0x8], R3 ;  /* 0x00000803ff0075a7 */ /* 0x000e640008001106 */
[----:B-1----:R-:W-:Y:S05]  /*46f0*/  @!P0 BRA `(.L_x_98) ;  /* 0x0000005400048947 */ /* 0x002fea0003800000 */
.L_x_97:
[----:B------:R-:W2:Y:S01]  /*4700*/  LDS R5, [UR37+0x320] ;  /* 0x00032025ff057984 */ /* 0x000ea20008000800 */
[----:B-1----:R-:W-:Y:S02]  /*4710*/  HFMA2 R2, -RZ, RZ, 0, 5.9604644775390625e-08 ;  /* 0x00000001ff027431 */ /* 0x002fe400000001ff */
[----:B------:R-:W-:Y:S01]  /*4720*/  IMAD.MOV.U32 R3, RZ, RZ, 0xffff ;  /* 0x0000ffffff037424 */ /* 0x000fe200078e00ff */
[----:B------:R-:W-:Y:S01]  /*4730*/  UPRMT UR7, UR4, 0x654, UR8 ;  /* 0x0000065404077896 */ /* 0x000fe20008000008 */
[----:B--2---:R-:W-:-:S03]  /*4740*/  IMAD.SHL.U32 R4, R5, 0x20, RZ ;  /* 0x0000002005047824 */ /* 0x004fc600078e00ff */
[-C--:B------:R-:W-:Y:S02]  /*4750*/  SHF.L.U32 R3, R3, R5.reuse, RZ ;  /* 0x0000000503037219 */ /* 0x080fe400000006ff */
[----:B------:R-:W-:Y:S01]  /*4760*/  SHF.L.U32 R5, R2, R5, RZ ;  /* 0x0000000502057219 */ /* 0x000fe200000006ff */
[----:B------:R2:W-:Y:S04]  /*4770*/  STS [UR37+0x320], R4 ;  /* 0x00032004ff007988 */ /* 0x0005e80008000825 */
[----:B------:R2:W-:Y:S04]  /*4780*/  ATOMS.OR RZ, [UR6+0x14], R3 ;  /* 0x00001403ffff798c */ /* 0x0005e8000b000006 */
[----:B------:R2:W-:Y:S01]  /*4790*/  ATOMS.OR RZ, [UR6+0x18], R5 ;  /* 0x00001805ffff798c */ /* 0x0005e2000b000006 */
[----:B------:R-:W-:Y:S03]  /*47a0*/  SYNCS.ARRIVE.TRANS64.RED.A1T0 RZ, [UR7], RZ ;  /* 0x000000ffffff79a7 */ /* 0x000fe60008100407 */
[----:B------:R2:W-:Y:S01]  /*47b0*/  ATOMS.XOR RZ, [UR6+0x10], R2 ;  /* 0x00001002ffff798c */ /* 0x0005e2000b800006 */
[----:B------:R-:W-:Y:S05]  /*47c0*/  BRA `(.L_x_95) ;  /* 0x0000000000107947 */ /* 0x000fea0003800000 */
.L_x_88:
[----:B------:R-:W-:-:S05]  /*47d0*/  MOV R2, 0xffffffff ;  /* 0xffffffff00027802 */ /* 0x000fca0000000f00 */
[----:B------:R1:W-:Y:S02]  /*47e0*/  STS [UR37+0x320], R2 ;  /* 0x00032002ff007988 */ /* 0x0003e40008000825 */
[----:B-1----:R-:W-:Y:S02]  /*47f0*/  MOV R2, 0x4810 ;  /* 0x0000481000027802 */ /* 0x002fe40000000f00 */
[----:B-----5:R-:W-:Y:S05]  /*4800*/  CALL.REL.NOINC `($__internal_1_$__cuda_sm10x_tcgen05_guardrail_trap_phase_invalid_during_alloc) ;  /* 0x0000005800647944 */ /* 0x020fea0003c00000 */
.L_x_95:
[----:B------:R-:W-:Y:S05]  /*4810*/  WARPSYNC.ALL ;  /* 0x0000000000007948 */ /* 0x000fea0003800000 */
[----:B------:R-:W3:Y:S01]  /*4820*/  S2UR UR8, SR_CgaCtaId ;  /* 0x00000000000879c3 */ /* 0x000ee20000008800 */
[----:B------:R-:W-:Y:S01]  /*4830*/  UMOV UR6, 0x400 ;  /* 0x0000040000067882 */ /* 0x000fe20000000000 */
[----:B------:R-:W-:-:S06]  /*4840*/  NOP ;  /* 0x0000000000007918 */ /* 0x000fcc0000000000 */
[----:B------:R-:W-:Y:S06]  /*4850*/  BAR.ARV 0x6, 0xa0 ;  /* 0x0182800000007b1d */ /* 0x000fec0000002000 */
[----:B------:R-:W-:Y:S01]  /*4860*/  LOP3.LUT R0, R0, 0xffff, RZ, 0xc0, !PT ;  /* 0x0000ffff00007812 */ /* 0x000fe200078ec0ff */
[----:B-1----:R-:W-:Y:S01]  /*4870*/  IMAD.MOV.U32 R9, RZ, RZ, 0x1 ;  /* 0x00000001ff097424 */ /* 0x002fe200078e00ff */
[----:B------:R-:W-:Y:S01]  /*4880*/  LOP3.LUT R8, R8, 0xffff, RZ, 0xc0, !PT ;  /* 0x0000ffff08087812 */ /* 0x000fe200078ec0ff */
[----:B------:R-:W-:Y:S01]  /*4890*/  UMOV UR22, URZ ;  /* 0x000000ff00167c82 */ /* 0x000fe20008000000 */
[----:B------:R-:W-:Y:S01]  /*48a0*/  R2UR UR12, R0 ;  /* 0x00000000000c72ca */ /* 0x000fe200000e0000 */
[----:B------:R-:W-:Y:S01]  /*48b0*/  UMOV UR21, URZ ;  /* 0x000000ff00157c82 */ /* 0x000fe20008000000 */
[----:B------:R-:W-:Y:S01]  /*48c0*/  R2UR UR13, R8 ;  /* 0x00000000080d72ca */ /* 0x000fe200000e0000 */
[----:B------:R-:W-:Y:S01]  /*48d0*/  IMAD.MOV.U32 R8, RZ, RZ, RZ ;  /* 0x000000ffff087224 */ /* 0x000fe200078e00ff */
[----:B------:R-:W-:Y:S01]  /*48e0*/  UMOV UR20, URZ ;  /* 0x000000ff00147c82 */ /* 0x000fe20008000000 */
[----:B------:R-:W-:-:S02]  /*48f0*/  UISETP.NE.AND UP2, UPT, UR5, URZ, UPT ;  /* 0x000000ff0500728c */ /* 0x000fc4000bf45270 */
[----:B---3--:R-:W-:Y:S01]  /*4900*/  ULEA UR8, UR8, UR6, 0x18 ;  /* 0x0000000608087291 */ /* 0x008fe2000f8ec0ff */
[----:B------:R-:W1:Y:S03]  /*4910*/  LDCU UR6, c[0x0][0x38c] ;  /* 0x00007180ff0677ac */ /* 0x000e660008000800 */
[----:B------:R-:W-:Y:S02]  /*4920*/  UIADD3 UR14, UPT, UPT, UR8, 0x3500, URZ ;  /* 0x00003500080e7890 */ /* 0x000fe4000fffe0ff */
[----:B------:R-:W-:-:S03]  /*4930*/  UIADD3 UR15, UPT, UPT, UR8, 0x26500, URZ ;  /* 0x00026500080f7890 */ /* 0x000fc6000fffe0ff */
[----:B--2---:R-:W2:Y:S01]  /*4940*/  LDS R2, [UR8+0x320] ;  /* 0x00032008ff027984 */ /* 0x004ea20008000800 */
[----:B------:R-:W-:Y:S02]  /*4950*/  USHF.R.U32.HI UR14, URZ, 0x4, UR14 ;  /* 0x00000004ff0e7899 */ /* 0x000fe4000801160e */
[----:B------:R-:W-:Y:S02]  /*4960*/  USHF.R.U32.HI UR15, URZ, 0x4, UR15 ;  /* 0x00000004ff0f7899 */ /* 0x000fe4000801160f */
[----:B------:R-:W-:Y:S02]  /*4970*/  ULOP3.LUT UR14, UR14, 0x3fff, URZ, 0xc0, !UPT ;  /* 0x00003fff0e0e7892 */ /* 0x000fe4000f8ec0ff */
[----:B------:R-:W-:Y:S02]  /*4980*/  ULOP3.LUT UR15, UR15, 0x3fff, URZ, 0xc0, !UPT ;  /* 0x00003fff0f0f7892 */ /* 0x000fe4000f8ec0ff */
[----:B------:R-:W-:Y:S02]  /*4990*/  ULOP3.LUT UR14, UR14, 0x10000, URZ, 0xfc, !UPT ;  /* 0x000100000e0e7892 */ /* 0x000fe4000f8efcff */
[----:B-1----:R-:W-:-:S02]  /*49a0*/  UIADD3 UR6, UPT, UPT, UR6, 0x1f, URZ ;  /* 0x0000001f06067890 */ /* 0x002fc4000fffe0ff */
[----:B------:R-:W-:Y:S02]  /*49b0*/  ULOP3.LUT UR15, UR15, 0x10000, URZ, 0xfc, !UPT ;  /* 0x000100000f0f7892 */ /* 0x000fe4000f8efcff */
[----:B------:R-:W-:Y:S01]  /*49c0*/  USHF.R.S32.HI UR7, URZ, 0x1f, UR6 ;  /* 0x0000001fff077899 */ /* 0x000fe20008011406 */
[----:B------:R-:W-:Y:S01]  /*49d0*/  UMOV UR28, 0x0 ;  /* 0x00000000001c7882 */ /* 0x000fe20000000000 */
[----:B------:R-:W-:Y:S02]  /*49e0*/  UMOV UR29, 0x8100490 ;  /* 0x08100490001d7882 */ /* 0x000fe40000000000 */
[----:B------:R-:W-:Y:S01]  /*49f0*/  ULEA.HI UR7, UR7, UR6, URZ, 0x5 ;  /* 0x0000000607077291 */ /* 0x000fe2000f8f28ff */
[----:B------:R-:W-:Y:S01]  /*4a00*/  UMOV UR26, 0x0 ;  /* 0x00000000001a7882 */ /* 0x000fe20000000000 */
[----:B------:R-:W-:Y:S02]  /*4a10*/  UMOV UR27, 0x8100490 ;  /* 0x08100490001b7882 */ /* 0x000fe40000000000 */
[----:B------:R-:W-:-:S04]  /*4a20*/  USHF.R.S32.HI UR7, URZ, 0x5, UR7 ;  /* 0x00000005ff077899 */ /* 0x000fc80008011407 */
[----:B------:R-:W-:-:S04]  /*4a30*/  UISETP.LT.AND UP0, UPT, UR7, 0x1, UPT ;  /* 0x000000010700788c */ /* 0x000fc8000bf01270 */
[----:B------:R-:W-:Y:S01]  /*4a40*/  USEL UR23, UR7, 0x1, !UP0 ;  /* 0x0000000107177887 */ /* 0x000fe2000c000000 */
[----:B--2---:R-:W-:Y:S02]  /*4a50*/  R2UR UR24, R2 ;  /* 0x00000000021872ca */ /* 0x004fe400000e0000 */
[----:B------:R-:W-:-:S13]  /*4a60*/  CS2R R2, SRZ ;  /* 0x0000000000027805 */ /* 0x000fda000001ff00 */
.L_x_106:
[C---:B------:R-:W-:Y:S02]  /*4a70*/  LEA R0, R8.reuse, UR8, 0x3 ;  /* 0x0000000808007c11 */ /* 0x040fe4000f8e18ff */
[----:B------:R-:W-:Y:S02]  /*4a80*/  SHF.L.U32 R5, R3, 0x1f, RZ ;  /* 0x0000001f03057819 */ /* 0x000fe400000006ff */
[----:B------:R-:W-:Y:S02]  /*4a90*/  LEA R4, R8, UR8, 0x4 ;  /* 0x0000000808047c11 */ /* 0x000fe4000f8e20ff */
[----:B------:R-:W1:Y:S02]  /*4aa0*/  SYNCS.PHASECHK.TRANS64.TRYWAIT P0, [R0+URZ+0x270], R5 ;  /* 0x00027005000075a7 */ /* 0x000e6400080011ff */
[----:B-1-34-:R-:W-:Y:S05]  /*4ab0*/  @!P0 BRA `(.L_x_99) ;  /* 0x00000050002c8947 */ /* 0x01afea0003800000 */
.L_x_245:
[----:B-1----:R-:W1:Y:S01]  /*4ac0*/  LDS.128 R4, [R4+0x300] ;  /* 0x0003000004047984 */ /* 0x002e620000000c00 */
[----:B------:R-:W-:Y:S02]  /*4ad0*/  VIADD R0, R0, 0x280 ;  /* 0x0000028000007836 */ /* 0x000fe40000000000 */
[----:B------:R-:W-:Y:S01]  /*4ae0*/  VIADD R8, R8, 0x1 ;  /* 0x0000000108087836 */ /* 0x000fe20000000000 */
[----:B------:R-:W-:Y:S01]  /*4af0*/  @!PT LDS RZ, [RZ] ;  /* 0x00000000fffff984 */ /* 0x000fe20000000800 */
[----:B------:R-:W-:Y:S01]  /*4b00*/  @!PT LDS RZ, [RZ] ;  /* 0x00000000fffff984 */ /* 0x000fe20000000800 */
[----:B------:R-:W-:Y:S01]  /*4b10*/  @!PT LDS RZ, [RZ] ;  /* 0x00000000fffff984 */ /* 0x000fe20000000800 */
[----:B------:R-:W-:Y:S01]  /*4b20*/  @!PT LDS RZ, [RZ] ;  /* 0x00000000fffff984 */ /* 0x000fe20000000800 */
[----:B------:R2:W-:Y:S06]  /*4b30*/  MEMBAR.ALL.CTA ;  /* 0x0000000000007992 */ /* 0x0005ec0000008000 */
[----:B--2---:R-:W2:Y:S01]  /*4b40*/  FENCE.VIEW.ASYNC.S ;  /* 0x00000000000073c6 */ /* 0x004ea20000000000 */
[----:B------:R-:W-:-:S04]  /*4b50*/  PRMT R0, RZ, 0x654, R0 ;  /* 0x00000654ff007816 */ /* 0x000fc80000000000 */
[----:B--2---:R2:W-:Y:S01]  /*4b60*/  SYNCS.ARRIVE.TRANS64.RED.A1T0 RZ, [R0+URZ], RZ ;  /* 0x000000ff00ff79a7 */ /* 0x0045e200081004ff */
[----:B-1----:R-:W-:Y:S01]  /*4b70*/  LOP3.LUT P1, RZ, R6, 0x1, RZ, 0xc0, !PT ;  /* 0x0000000106ff7812 */ /* 0x002fe2000782c0ff */
[----:B--2---:R-:W-:-:S12]  /*4b80*/  BRA.U UP2, `(.L_x_100) ;  /* 0x0000000102e07547 */ /* 0x004fd8000b800000 */
[----:B------:R-:W1:Y:S01]  /*4b90*/  LDCU UR6, c[0x0][0x38c] ;  /* 0x00007180ff0677ac */ /* 0x000e620008000800 */
[----:B------:R-:W-:Y:S02]  /*4ba0*/  PLOP3.LUT P2, PT, PT, PT, PT, 0x80, 0x8 ;  /* 0x000000000008781c */ /* 0x000fe40003f4f070 */
[----:B------:R-:W-:Y:S01]  /*4bb0*/  SHF.L.U32 R5, R9, 0x1f, RZ ;  /* 0x0000001f09057819 */ /* 0x000fe200000006ff */
[----:B------:R-:W-:Y:S02]  /*4bc0*/  ULEA UR10, UR22, UR8, 0x3 ;  /* 0x00000008160a7291 */ /* 0x000fe4000f8e18ff */
[----:B------:R-:W-:Y:S02]  /*4bd0*/  ULEA UR11, UR22, UR24, 0x5 ;  /* 0x00000018160b7291 */ /* 0x000fe4000f8e28ff */
[----:B-1----:R-:W-:-:S06]  /*4be0*/  UISETP.GE.AND UP0, UPT, UR6, 0x1, UPT ;  /* 0x000000010600788c */ /* 0x002fcc000bf06270 */
[----:B------:R-:W-:-:S05]  /*4bf0*/  PLOP3.LUT P0, PT, PT, PT, UP0, 0x80, 0x8 ;  /* 0x000000000008781c */ /* 0x000fca0003f0f008 */
[----:B------:R-:W-:-:S08]  /*4c00*/  @UP0 ULEA UR6, UR21, UR8, 0x3 ;  /* 0x0000000815060291 */ /* 0x000fd0000f8e18ff */
[----:B------:R-:W-:-:S04]  /*4c10*/  @P0 SHF.L.U32 R0, R2, 0x1f, RZ ;  /* 0x0000001f02000819 */ /* 0x000fc800000006ff */
[----:B------:R1:W2:Y:S01]  /*4c20*/  @P0 SYNCS.PHASECHK.TRANS64.TRYWAIT P2, [UR6], R0 ;  /* 0x00000000ff0005a7 */ /* 0x0002a20008041106 */
[----:B------:R-:W3:Y:S02]  /*4c30*/  SYNCS.PHASECHK.TRANS64.TRYWAIT P0, [UR10+0x2b0], R5 ;  /* 0x0002b005ff0075a7 */ /* 0x000ee4000800110a */
[----:B-123--:R-:W-:Y:S05]  /*4c40*/  @!P0 BRA `(.L_x_101) ;  /* 0x0000004c00dc8947 */ /* 0x00efea0003800000 */
.L_x_247:
[----:B------:R-:W-:Y:S01]  /*4c50*/  UMOV UR19, UR20 ;  /* 0x0000001400137c82 */ /* 0x000fe20008000000 */
[----:B------:R-:W-:Y:S05]  /*4c60*/  BRA.U !UP0, `(.L_x_102) ;  /* 0x0000000108987547 */ /* 0x000fea000b800000 */
[----:B------:R-:W-:Y:S02]  /*4c70*/  UIADD3 UR19, UPT, UPT, UR23, UR20, URZ ;  /* 0x0000001417137290 */ /* 0x000fe4000fffe0ff */
[----:B------:R-:W-:Y:S01]  /*4c80*/  UPLOP3.LUT UP3, UPT, UPT, UPT, UPT, 0x40, 0x4 ;  /* 0x000000000004789c */ /* 0x000fe20003f6e870 */
[----:B------:R-:W-:Y:S01]  /*4c90*/  UMOV UR18, UR7 ;  /* 0x0000000700127c82 */ /* 0x000fe20008000000 */
[----:B------:R-:W-:-:S09]  /*4ca0*/  UMOV UR17, UR21 ;  /* 0x0000001500117c82 */ /* 0x000fd20008000000 */
.L_x_105:
[----:B--2---:R-:W-:Y:S01]  /*4cb0*/  ULEA UR9, UR17, UR8, 0x3 ;  /* 0x0000000811097291 */ /* 0x004fe2000f8e18ff */
[----:B---3--:R-:W-:Y:S11]  /*4cc0*/  @P2 BRA `(.L_x_103) ;  /* 0x00000000000c2947 */ /* 0x008ff60003800000 */
[----:B-1----:R-:W-:Y:S04]  /*4cd0*/  SHF.L.U32 R5, R2, 0x1f, RZ ;  /* 0x0000001f02057819 */ /* 0x002fe800000006ff */
[----:B------:R-:W1:Y:S02]  /*4ce0*/  SYNCS.PHASECHK.TRANS64.TRYWAIT P0, [UR9], R5 ;  /* 0x00000005ff0075a7 */ /* 0x000e640008001109 */
[----:B-1----:R-:W-:Y:S05]  /*4cf0*/  @!P0 BRA `(.L_x_104) ;  /* 0x0000004c00c88947 */ /* 0x002fea0003800000 */
.L_x_103:
[----:B------:R-:W-:Y:S01]  /*4d00*/  UISETP.NE.AND UP0, UPT, UR18, 0x1, UPT ;  /* 0x000000011200788c */ /* 0x000fe2000bf05270 */
[----:B------:R-:W-:Y:S01]  /*4d10*/  PLOP3.LUT P2, PT, PT, PT, PT, 0x80, 0x8 ;  /* 0x000000000008781c */ /* 0x000fe20003f4f070 */
[----:B------:R-:W-:Y:S02]  /*4d20*/  UIADD3 UR21, UPT, UPT, UR17, 0x1, URZ ;  /* 0x0000000111157890 */ /* 0x000fe4000fffe0ff */
[----:B------:R-:W-:Y:S02]  /*4d30*/  ULEA UR30, UR17, UR15, 0x7 ;  /* 0x0000000f111e7291 */ /* 0x000fe4000f8e38ff */
[----:B------:R-:W-:Y:S01]  /*4d40*/  UISETP.NE.AND UP1, UPT, UR21, 0x23, UPT ;  /* 0x000000231500788c */ /* 0x000fe2000bf25270 */
[----:B------:R-:W-:Y:S01]  /*4d50*/  PLOP3.LUT P0, PT, PT, PT, UP0, 0x80, 0x8 ;  /* 0x000000000008781c */ /* 0x000fe20003f0f008 */
[----:B------:R-:W-:Y:S02]  /*4d60*/  ULEA UR32, UR17, UR14, 0x8 ;  /* 0x0000000e11207291 */ /* 0x000fe4000f8e40ff */
[----:B------:R-:W-:Y:S02]  /*4d70*/  USEL UR16, URZ, 0x1, UP1 ;  /* 0x00000001ff107887 */ /* 0x000fe40008800000 */
[----:B------:R-:W-:Y:S02]  /*4d80*/  USEL UR21, UR21, URZ, UP1 ;  /* 0x000000ff15157287 */ /* 0x000fe40008800000 */
[----:B------:R-:W-:Y:S02]  /*4d90*/  UIADD3 UR36, UPT, UPT, UR30, 0x2, URZ ;  /* 0x000000021e247890 */ /* 0x000fe4000fffe0ff */
[----:B------:R-:W-:Y:S01]  /*4da0*/  @UP0 ULEA UR6, UR21, UR8, 0x3 ;  /* 0x0000000815060291 */ /* 0x000fe2000f8e18ff */
[----:B------:R-:W-:Y:S01]  /*4db0*/  LOP3.LUT R2, R2, UR16, RZ, 0x3c, !PT ;  /* 0x0000001002027c12 */ /* 0x000fe2000f8e3cff */
[----:B------:R-:W-:Y:S02]  /*4dc0*/  UIADD3 UR34, UPT, UPT, UR32, 0x2, URZ ;  /* 0x0000000220227890 */ /* 0x000fe4000fffe0ff */
[----:B------:R-:W-:Y:S01]  /*4dd0*/  UIADD3 UR9, UPT, UPT, UR9, 0x118, URZ ;  /* 0x0000011809097890 */ /* 0x000fe2000fffe0ff */
[----:B-1----:R-:W-:Y:S01]  /*4de0*/  @P0 SHF.L.U32 R0, R2, 0x1f, RZ ;  /* 0x0000001f02000819 */ /* 0x002fe200000006ff */
[----:B------:R-:W-:Y:S01]  /*4df0*/  UMOV UR31, 0x80004020 ;  /* 0x80004020001f7882 */ /* 0x000fe20000000000 */
[----:B------:R-:W-:Y:S01]  /*4e00*/  UMOV UR33, 0x80004020 ;  /* 0x8000402000217882 */ /* 0x000fe20000000000 */
[----:B------:R-:W-:Y:S01]  /*4e10*/  UMOV UR37, 0x80004020 ;  /* 0x8000402000257882 */ /* 0x000fe20000000000 */
[----:B------:R2:W3:Y:S01]  /*4e20*/  @P0 SYNCS.PHASECHK.TRANS64.TRYWAIT P2, [UR6], R0 ;  /* 0x00000000ff0005a7 */ /* 0x0004e20008041106 */
[----:B------:R-:W-:Y:S01]  /*4e30*/  UIADD3 UR20, UPT, UPT, UR20, 0x1, URZ ;  /* 0x0000000114147890 */ /* 0x000fe2000fffe0ff */
[----:B------:R2:W-:Y:S01]  /*4e40*/  UTCHMMA.2CTA gdesc[UR32], gdesc[UR30], tmem[UR11], tmem[UR28], idesc[UR29], UP3 ;  /* 0x00ff1c1e200075ea */ /* 0x0005e20009a0000b */
[----:B------:R-:W-:Y:S02]  /*4e50*/  UIADD3 UR18, UPT, UPT, UR18, -0x1, URZ ;  /* 0xffffffff12127890 */ /* 0x000fe4000fffe0ff */
[----:B------:R-:W-:Y:S02]  /*4e60*/  UISETP.NE.AND UP0, UPT, UR20, UR19, UPT ;  /* 0x000000131400728c */ /* 0x000fe4000bf05270 */
[----:B------:R-:W-:Y:S01]  /*4e70*/  UPLOP3.LUT UP3, UPT, UPT, UPT, UPT, 0x80, 0x8 ;  /* 0x000000000008789c */ /* 0x000fe20003f6f070 */
[----:B------:R-:W-:Y:S01]  /*4e80*/  UMOV UR35, 0x80004020 ;  /* 0x8000402000237882 */ /* 0x000fe20000000000 */
[----:B------:R-:W-:Y:S01]  /*4e90*/  UMOV UR17, UR21 ;  /* 0x0000001500117c82 */ /* 0x000fe20008000000 */
[----:B------:R2:W-:Y:S01]  /*4ea0*/  UTCHMMA.2CTA gdesc[UR34], gdesc[UR36], tmem[UR11], tmem[UR26], idesc[UR27], UPT ;  /* 0x00ff1a24220075ea */ /* 0x0005e2000ba0000b */
[----:B------:R2:W-:Y:S03]  /*4eb0*/  UTCBAR.2CTA.MULTICAST [UR9], URZ, UR13 ;  /* 0x000000ff090073e9 */ /* 0x0005e6000820080d */
[----:B------:R-:W-:Y:S05]  /*4ec0*/  BRA.U UP0, `(.L_x_105) ;  /* 0xfffffffd00787547 */ /* 0x000fea000b83ffff */
.L_x_102:
[----:B------:R-:W-:Y:S01]  /*4ed0*/  UIADD3 UR10, UPT, UPT, UR10, 0x290, URZ ;  /* 0x000002900a0a7890 */ /* 0x000fe2000fffe0ff */
[----:B------:R-:W-:-:S08]  /*4ee0*/  UMOV UR20, UR19 ;  /* 0x0000001300147c82 */ /* 0x000fd00008000000 */
[----:B------:R4:W-:Y:S01]  /*4ef0*/  UTCBAR.2CTA.MULTICAST [UR10], URZ, UR12 ;  /* 0x000000ff0a0073e9 */ /* 0x0009e2000820080c */
[----:B------:R-:W-:Y:S02]  /*4f00*/  NOP ;  /* 0x0000000000007918 */ /* 0x000fe40000000000 */
.L_x_100:
[----:B------:R-:W-:Y:S01]  /*4f10*/  UIADD3 UR22, UPT, UPT, UR22, 0x1, URZ ;  /* 0x0000000116167890 */ /* 0x000fe2000fffe0ff */
[----:B------:R-:W-:-:S03]  /*4f20*/  ISETP.NE.AND P0, PT, R8, 0x2, PT ;  /* 0x000000020800780c */ /* 0x000fc60003f05270 */
[----:B------:R-:W-:Y:S01]  /*4f30*/  UISETP.NE.AND UP0, UPT, UR22, 0x4, UPT ;  /* 0x000000041600788c */ /* 0x000fe2000bf05270 */
[----:B-12---:R-:W-:Y:S02]  /*4f40*/  SEL R0, RZ, 0x1, P0 ;  /* 0x00000001ff007807 */ /* 0x006fe40000000000 */
[----:B------:R-:W-:Y:S01]  /*4f50*/  SEL R8, R8, RZ, P0 ;  /* 0x000000ff08087207 */ /* 0x000fe20000000000 */
[----:B------:R-:W-:Y:S01]  /*4f60*/  USEL UR6, URZ, 0x1, UP0 ;  /* 0x00000001ff067887 */ /* 0x000fe20008000000 */
[----:B------:R-:W-:Y:S01]  /*4f70*/  LOP3.LUT R3, R3, R0, RZ, 0x3c, !PT ;  /* 0x0000000003037212 */ /* 0x000fe200078e3cff */
[----:B------:R-:W-:-:S04]  /*4f80*/  USEL UR22, UR22, URZ, UP0 ;  /* 0x000000ff16167287 */ /* 0x000fc80008000000 */
[----:B------:R-:W-:Y:S01]  /*4f90*/  LOP3.LUT R9, R9, UR6, RZ, 0x3c, !PT ;  /* 0x0000000609097c12 */ /* 0x000fe2000f8e3cff */
[----:B------:R-:W-:Y:S07]  /*4fa0*/  @P1 BRA `(.L_x_106) ;  /* 0xfffffff800b01947 */ /* 0x000fee000383ffff */
[----:B------:R-:W1:Y:S01]  /*4fb0*/  S2UR UR6, SR_CgaCtaId ;  /* 0x00000000000679c3 */ /* 0x000e620000008800 */
[----:B------:R-:W-:Y:S01]  /*4fc0*/  ELECT P0, URZ, PT ;  /* 0x0000000000ff782f */ /* 0x000fe20003800000 */
[----:B------:R-:W-:Y:S01]  /*4fd0*/  HFMA2 R0, -RZ, RZ, 0, 5.9604644775390625e-08 ;  /* 0x00000001ff007431 */ /* 0x000fe200000001ff */
[----:B------:R-:W-:-:S05]  /*4fe0*/  UMOV UR7, 0x40 ;  /* 0x0000004000077882 */ /* 0x000fca0000000000 */
[----:B------:R-:W-:Y:S01]  /*4ff0*/  UVIRTCOUNT.DEALLOC.SMPOOL 0x80 ;  /* 0x000000800000784c */ /* 0x000fe20000000000 */
[----:B------:R-:W-:Y:S02]  /*5000*/  UISETP.NE.AND UP0, UPT, UR5, URZ, UPT ;  /* 0x000000ff0500728c */ /* 0x000fe4000bf05270 */
[----:B-1----:R-:W-:-:S09]  /*5010*/  ULEA UR6, UR6, UR7, 0x18 ;  /* 0x0000000706067291 */ /* 0x002fd2000f8ec0ff */
[----:B------:R1:W-:Y:S01]  /*5020*/  @P0 STS.U8 [UR6+0x1c], R0 ;  /* 0x00001c00ff000988 */ /* 0x0003e20008000006 */
[----:B------:R-:W-:Y:S05]  /*5030*/  BRA.U UP0, `(.L_x_107) ;  /* 0x0000000100a07547 */ /* 0x000fea000b800000 */
[----:B------:R-:W-:Y:S01]  /*5040*/  UIADD3 UR5, UPT, UPT, UR8, 0x2b0, URZ ;  /* 0x000002b008057890 */ /* 0x000fe2000fffe0ff */
[----:B------:R-:W-:-:S03]  /*5050*/  SHF.L.U32 R3, R9, 0x1f, RZ ;  /* 0x0000001f09037819 */ /* 0x000fc600000006ff */
[----:B------:R-:W-:-:S09]  /*5060*/  ULEA UR7, UR22, UR5, 0x3 ;  /* 0x0000000516077291 */ /* 0x000fd2000f8e18ff */
[----:B------:R-:W2:Y:S02]  /*5070*/  SYNCS.PHASECHK.TRANS64.TRYWAIT P0, [UR7], R3 ;  /* 0x00000003ff0075a7 */ /* 0x000ea40008001107 */
[----:B--2---:R-:W-:Y:S05]  /*5080*/  @!P0 BRA `(.L_x_108) ;  /* 0x0000004800fc8947 */ /* 0x004fea0003800000 */
.L_x_250:
[----:B------:R-:W-:-:S04]  /*5090*/  UIADD3 UR9, UPT, UPT, UR22, 0x1, URZ ;  /* 0x0000000116097890 */ /* 0x000fc8000fffe0ff */
[----:B------:R-:W-:-:S04]  /*50a0*/  UISETP.NE.AND UP1, UPT, UR9, 0x4, UPT ;  /* 0x000000040900788c */ /* 0x000fc8000bf25270 */
[----:B----4-:R-:W-:Y:S02]  /*50b0*/  USEL UR10, URZ, 0x1, UP1 ;  /* 0x00000001ff0a7887 */ /* 0x010fe40008800000 */
[----:B------:R-:W-:-:S04]  /*50c0*/  USEL UR9, UR9, URZ, UP1 ;  /* 0x000000ff09097287 */ /* 0x000fc80008800000 */
[----:B------:R-:W-:Y:S01]  /*50d0*/  ULEA UR7, UR9, UR5, 0x3 ;  /* 0x0000000509077291 */ /* 0x000fe2000f8e18ff */
[----:B------:R-:W-:-:S04]  /*50e0*/  LOP3.LUT R2, R9, UR10, RZ, 0x3c, !PT ;  /* 0x0000000a09027c12 */ /* 0x000fc8000f8e3cff */
[----:B-1----:R-:W-:-:S04]  /*50f0*/  SHF.L.U32 R3, R2, 0x1f, RZ ;  /* 0x0000001f02037819 */ /* 0x002fc800000006ff */
[----:B------:R-:W1:Y:S02]  /*5100*/  SYNCS.PHASECHK.TRANS64.TRYWAIT P0, [UR7], R3 ;  /* 0x00000003ff0075a7 */ /* 0x000e640008001107 */
[----:B-1----:R-:W-:Y:S05]  /*5110*/  @!P0 BRA `(.L_x_109) ;  /* 0x0000004800f08947 */ /* 0x002fea0003800000 */
.L_x_252:
        /* <DEDUP_REMOVED lines=9> */
.L_x_254:
[----:B------:R-:W-:-:S04]  /*51b0*/  UIADD3 UR9, UPT, UPT, UR9, 0x1, URZ ;  /* 0x0000000109097890 */ /* 0x000fc8000fffe0ff */
[----:B------:R-:W-:-:S04]  /*51c0*/  UISETP.NE.AND UP1, UPT, UR9, 0x4, UPT ;  /* 0x000000040900788c */ /* 0x000fc8000bf25270 */
[----:B------:R-:W-:Y:S02]  /*51d0*/  USEL UR7, URZ, 0x1, UP1 ;  /* 0x00000001ff077887 */ /* 0x000fe40008800000 */
[----:B------:R-:W-:-:S04]  /*51e0*/  USEL UR9, UR9, URZ, UP1 ;  /* 0x000000ff09097287 */ /* 0x000fc80008800000 */
[----:B------:R-:W-:Y:S01]  /*51f0*/  ULEA UR9, UR9, UR5, 0x3 ;  /* 0x0000000509097291 */ /* 0x000fe2000f8e18ff */
[----:B-1----:R-:W-:-:S04]  /*5200*/  LOP3.LUT R3, R2, UR7, RZ, 0x3c, !PT ;  /* 0x0000000702037c12 */ /* 0x002fc8000f8e3cff */
[----:B------:R-:W-:Y:S01]  /*5210*/  SHF.L.U32 R3, R3, 0x1f, RZ ;  /* 0x0000001f03037819 */ /* 0x000fe200000006ff */
[----:B------:R-:W-:-:S04]  /*5220*/  IMAD.U32 R0, RZ, RZ, UR9 ;  /* 0x00000009ff007e24 */ /* 0x000fc8000f8e00ff */
[----:B------:R1:W2:Y:S03]  /*5230*/  SYNCS.PHASECHK.TRANS64.TRYWAIT P0, [R0+URZ], R3 ;  /* 0x00000003000075a7 */ /* 0x0002a600080011ff */
[----:B--2---:R-:W-:Y:S05]  /*5240*/  @!P0 NANOSLEEP.SYNCS 0x989680 ;  /* 0x009896800000895d */ /* 0x004fea0003900000 */
[----:B------:R-:W2:Y:S02]  /*5250*/  @!P0 SYNCS.PHASECHK.TRANS64 P0, [R0+URZ], R3 ;  /* 0x00000003000085a7 */ /* 0x000ea400080010ff */
[----:B--2---:R-:W-:Y:S05]  /*5260*/  @P0 BRA `(.L_x_111) ;  /* 0x0000000000200947 */ /* 0x004fea0003800000 */
.L_x_112:
[----:B--2---:R2:W4:Y:S02]  /*5270*/  SYNCS.PHASECHK.TRANS64.TRYWAIT P0, [R0+URZ], R3 ;  /* 0x00000003000075a7 */ /* 0x00452400080011ff */
[----:B----4-:R-:W-:Y:S05]  /*5280*/  @!P0 NANOSLEEP.SYNCS 0x989680 ;  /* 0x009896800000895d */ /* 0x010fea0003900000 */
[----:B------:R-:W4:Y:S02]  /*5290*/  @!P0 SYNCS.PHASECHK.TRANS64 P0, [R0+URZ], R3 ;  /* 0x00000003000085a7 */ /* 0x000f2400080010ff */
[----:B----4-:R-:W-:Y:S05]  /*52a0*/  @!P0 BRA `(.L_x_112) ;  /* 0xfffffffc00f08947 */ /* 0x010fea000383ffff */
[----:B------:R-:W-:Y:S05]  /*52b0*/  BRA `(.L_x_111) ;  /* 0x00000000000c7947 */ /* 0x000fea0003800000 */
.L_x_107:
[----:B------:R-:W-:-:S04]  /*52c0*/  UIADD3 UR5, UPT, UPT, UR8, 0x2f0, URZ ;  /* 0x000002f008057890 */ /* 0x000fc8000fffe0ff */
[----:B------:R-:W-:-:S09]  /*52d0*/  UPRMT UR5, UR4, 0x654, UR5 ;  /* 0x0000065404057896 */ /* 0x000fd20008000005 */
[----:B------:R-:W-:Y:S03]  /*52e0*/  SYNCS.ARRIVE.TRANS64.RED.A1T0 RZ, [UR5], RZ ;  /* 0x000000ffffff79a7 */ /* 0x000fe60008100405 */
.L_x_111:
[----:B-12---:R-:W-:Y:S01]  /*52f0*/  SHF.L.U32 R3, RZ, 0x1f, RZ ;  /* 0x0000001fff037819 */ /* 0x006fe200000006ff */
[----:B------:R-:W-:Y:S01]  /*5300*/  UIADD3 UR5, UPT, UPT, UR8, 0x2f0, URZ ;  /* 0x000002f008057890 */ /* 0x000fe2000fffe0ff */
[----:B------:R-:W-:Y:S02]  /*5310*/  PLOP3.LUT P0, PT, PT, PT, UP0, 0x80, 0x8 ;  /* 0x000000000008781c */ /* 0x000fe40003f0f008 */
[----:B------:R-:W1:Y:S02]  /*5320*/  SYNCS.PHASECHK.TRANS64.TRYWAIT P1, [UR8+0x2f0], R3 ;  /* 0x0002f003ff0075a7 */ /* 0x000e640008021108 */
[----:B-1----:R-:W-:Y:S09]  /*5330*/  @!P1 BRA `(.L_x_113) ;  /* 0x0000004800989947 */ /* 0x002ff20003800000 */
.L_x_256:
[----:B------:R-:W-:Y:S01]  /*5340*/  @!UP0 UPRMT UR5, UR4, 0x654, UR5 ;  /* 0x0000065404058896 */ /* 0x000fe20008000005 */
[----:B------:R-:W-:Y:S02]  /*5350*/  UMOV UR8, 0xffff ;  /* 0x0000ffff00087882 */ /* 0x000fe40000000000 */
[----:B------:R-:W-:-:S06]  /*5360*/  UMOV UR4, 0x1 ;  /* 0x0000000100047882 */ /* 0x000fcc0000000000 */
[----:B------:R-:W-:Y:S01]  /*5370*/  @!P0 SYNCS.ARRIVE.TRANS64.RED.A1T0 RZ, [UR5], RZ ;  /* 0x000000ffffff89a7 */ /* 0x000fe20008100405 */
[----:B------:R-:W-:Y:S01]  /*5380*/  NOP ;  /* 0x0000000000007918 */ /* 0x000fe20000000000 */
[----:B-1----:R-:W1:Y:S01]  /*5390*/  LDS R0, [UR6+0x14] ;  /* 0x00001406ff007984 */ /* 0x002e620008000800 */
[----:B------:R-:W-:-:S04]  /*53a0*/  ULOP3.LUT UR5, UR24, 0xffff, URZ, 0xc0, !UPT ;  /* 0x0000ffff18057892 */ /* 0x000fc8000f8ec0ff */
[----:B------:R-:W-:-:S04]  /*53b0*/  USHF.R.U32.HI UR5, URZ, 0x5, UR5 ;  /* 0x00000005ff057899 */ /* 0x000fc80008011605 */
[----:B------:R-:W-:Y:S02]  /*53c0*/  USHF.L.U32 UR8, UR8, UR5, URZ ;  /* 0x0000000508087299 */ /* 0x000fe400080006ff */
[----:B------:R-:W-:-:S04]  /*53d0*/  USHF.L.U32 UR4, UR4, UR5, URZ ;  /* 0x0000000504047299 */ /* 0x000fc800080006ff */
[----:B-1----:R-:W-:-:S04]  /*53e0*/  LOP3.LUT R0, R0, UR8, RZ, 0xc0, !PT ;  /* 0x0000000800007c12 */ /* 0x002fc8000f8ec0ff */
[----:B------:R-:W-:-:S13]  /*53f0*/  ISETP.NE.AND P0, PT, R0, UR8, PT ;  /* 0x0000000800007c0c */ /* 0x000fda000bf05270 */
[----:B------:R-:W-:Y:S05]  /*5400*/  @P0 BRA `(.L_x_114) ;  /* 0x0000000000580947 */ /* 0x000fea0003800000 */
[----:B------:R-:W1:Y:S02]  /*5410*/  LDS R0, [UR6+0x18] ;  /* 0x00001806ff007984 */ /* 0x000e640008000800 */
[----:B-1----:R-:W-:-:S04]  /*5420*/  LOP3.LUT R0, R0, UR4, RZ, 0xc0, !PT ;  /* 0x0000000400007c12 */ /* 0x002fc8000f8ec0ff */
[----:B------:R-:W-:-:S13]  /*5430*/  ISETP.NE.AND P0, PT, R0, UR4, PT ;  /* 0x0000000400007c0c */ /* 0x000fda000bf05270 */
[----:B------:R-:W-:Y:S05]  /*5440*/  @P0 BRA `(.L_x_115) ;  /* 0x00000000003c0947 */ /* 0x000fea0003800000 */
[----:B------:R-:W1:Y:S01]  /*5450*/  S2R R2, SR_LANEID ;  /* 0x0000000000027919 */ /* 0x000e620000000000 */
[----:B------:R-:W-:Y:S01]  /*5460*/  ULOP3.LUT UR8, URZ, UR8, URZ, 0x33, !UPT ;  /* 0x00000008ff087292 */ /* 0x000fe2000f8e33ff */
[----:B------:R-:W-:Y:S01]  /*5470*/  LOP3.LUT R4, RZ, UR4, RZ, 0x33, !PT ;  /* 0x00000004ff047c12 */ /* 0x000fe2000f8e33ff */
[----:B------:R-:W-:Y:S02]  /*5480*/  VOTEU.ANY UR7, UPT, PT ;  /* 0x0000000000077886 */ /* 0x000fe400038e0100 */
[----:B------:R-:W-:Y:S01]  /*5490*/  UFLO.U32 UR7, UR7 ;  /* 0x00000007000772bd */ /* 0x000fe200080e0000 */
[----:B------:R-:W2:Y:S01]  /*54a0*/  REDUX UR4, R4 ;  /* 0x00000000040473c4 */ /* 0x000ea20000000000 */
[----:B------:R-:W-:-:S06]  /*54b0*/  IMAD.U32 R0, RZ, RZ, UR8 ;  /* 0x00000008ff007e24 */ /* 0x000fcc000f8e00ff */
[----:B------:R1:W-:Y:S01]  /*54c0*/  UTCATOMSWS.AND URZ, UR8 ;  /* 0x0000000800ff79e3 */ /* 0x0003e20008000000 */
[----:B------:R-:W3:Y:S01]  /*54d0*/  REDUX UR5, R0 ;  /* 0x00000000000573c4 */ /* 0x000ee20000000000 */
[----:B-1----:R-:W-:Y:S01]  /*54e0*/  ISETP.EQ.U32.AND P0, PT, R2, UR7, PT ;  /* 0x0000000702007c0c */ /* 0x002fe2000bf02070 */
[----:B--2---:R-:W-:Y:S01]  /*54f0*/  IMAD.U32 R2, RZ, RZ, UR4 ;  /* 0x00000004ff027e24 */ /* 0x004fe2000f8e00ff */
[----:B---3--:R-:W-:-:S11]  /*5500*/  MOV R3, UR5 ;  /* 0x0000000500037c02 */ /* 0x008fd60008000f00 */
[----:B------:R1:W-:Y:S04]  /*5510*/  @P0 ATOMS.AND RZ, [UR6+0x14], R3 ;  /* 0x00001403ffff098c */ /* 0x0003e8000a800006 */
[----:B------:R1:W-:Y:S01]  /*5520*/  @P0 ATOMS.AND RZ, [UR6+0x18], R2 ;  /* 0x00001802ffff098c */ /* 0x0003e2000a800006 */
[----:B------:R-:W-:Y:S05]  /*5530*/  BRA `(.L_x_116) ;  /* 0x0000000000147947 */ /* 0x000fea0003800000 */
.L_x_115:
[----:B------:R-:W-:Y:S02]  /*5540*/  MOV R2, 0x5560 ;  /* 0x0000556000027802 */ /* 0x000fe40000000f00 */
[----:B---345:R-:W-:Y:S05]  /*5550*/  CALL.REL.NOINC `($__internal_0_$__cuda_sm10x_tcgen05_guardrail_trap_col_being_dealloced_not_returned_by_alloc) ;  /* 0x0000004c00047944 */ /* 0x038fea0003c00000 */
[----:B------:R-:W-:Y:S05]  /*5560*/  BRA `(.L_x_116) ;  /* 0x0000000000087947 */ /* 0x000fea0003800000 */
.L_x_114:
[----:B------:R-:W-:Y:S02]  /*5570*/  MOV R2, 0x5590 ;  /* 0x0000559000027802 */ /* 0x000fe40000000f00 */
[----:B---345:R-:W-:Y:S05]  /*5580*/  CALL.REL.NOINC `($__internal_2_$__cuda_sm10x_tcgen05_guardrail_trap_unallocated_columns_being_dealloced) ;  /* 0x0000004c00107944 */ /* 0x038fea0003c00000 */
.L_x_116:
[----:B------:R-:W-:Y:S01]  /*5590*/  NOP ;  /* 0x0000000000007918 */ /* 0x000fe20000000000 */
[----:B----4-:R-:W-:Y:S05]  /*55a0*/  EXIT ;  /* 0x000000000000794d */ /* 0x010fea0003800000 */
.L_x_87:
[----:B------:R-:W-:-:S09]  /*55b0*/  UISETP.NE.OR UP5, UPT, UR10, 0x3, !UP5 ;  /* 0x000000030a00788c */ /* 0x000fd2000efa5670 */
[----:B------:R-:W-:Y:S05]  /*55c0*/  BRA.U UP5, `(.L_x_117) ;  /* 0x0000000d05e87547 */ /* 0x000fea000b800000 */
[----:B------:R-:W1:Y:S01]  /*55d0*/  LDC R0, c[0x0][0xb30] ;  /* 0x0002cc00ff007b82 */ /* 0x000e620000000800 */
[----:B------:R-:W2:Y:S01]  /*55e0*/  LDCU.64 UR8, c[0x0][0x888] ;  /* 0x00011100ff0877ac */ /* 0x000ea20008000a00 */
[----:B------:R-:W-:Y:S02]  /*55f0*/  HFMA2 R25, -RZ, RZ, 0, 0 ;  /* 0x00000000ff197431 */ /* 0x000fe400000001ff */
[----:B------:R-:W-:Y:S01]  /*5600*/  IMAD.MOV.U32 R34, RZ, RZ, 0x1 ;  /* 0x00000001ff227424 */ /* 0x000fe200078e00ff */
[----:B------:R-:W-:Y:S01]  /*5610*/  MOV R23, 0x1000 ;  /* 0x0000100000177802 */ /* 0x000fe20000000f00 */
[----:B------:R-:W3:Y:S01]  /*5620*/  LDCU.64 UR4, c[0x0][0x890] ;  /* 0x00011200ff0477ac */ /* 0x000ee20008000a00 */
[----:B------:R-:W-:Y:S01]  /*5630*/  IMAD.MOV.U32 R27, RZ, RZ, RZ ;  /* 0x000000ffff1b7224 */ /* 0x000fe200078e00ff */
[----:B------:R-:W4:Y:S01]  /*5640*/  LDC R19, c[0x0][0x370] ;  /* 0x0000dc00ff137b82 */ /* 0x000f220000000800 */
[----:B------:R-:W-:Y:S01]  /*5650*/  UMOV UR7, 0x400 ;  /* 0x0000040000077882 */ /* 0x000fe20000000000 */
[----:B------:R-:W-:-:S02]  /*5660*/  UPLOP3.LUT UP1, UPT, UPT, UPT, UPT, 0x40, 0x4 ;  /* 0x000000000004789c */ /* 0x000fc40003f2e870 */
[----:B------:R-:W-:Y:S01]  /*5670*/  ULEA UR7, UR37, UR7, 0x18 ;  /* 0x0000000725077291 */ /* 0x000fe2000f8ec0ff */
[----:B------:R-:W-:-:S03]  /*5680*/  UMOV UR13, URZ ;  /* 0x000000ff000d7c82 */ /* 0x000fc60008000000 */
[----:B------:R-:W4:Y:S01]  /*5690*/  LDC R2, c[0x0][0xb0c] ;  /* 0x0002c300ff027b82 */ /* 0x000f220000000800 */
[----:B--2---:R-:W-:Y:S02]  /*56a0*/  UISETP.NE.U32.AND UP4, UPT, UR8, URZ, UPT ;  /* 0x000000ff0800728c */ /* 0x004fe4000bf85070 */
[----:B---3--:R-:W-:-:S05]  /*56b0*/  UISETP.NE.U32.AND UP5, UPT, UR4, URZ, UPT ;  /* 0x000000ff0400728c */ /* 0x008fca000bfa5070 */
[----:B------:R-:W2:Y:S01]  /*56c0*/  LDC R18, c[0x0][0xb20] ;  /* 0x0002c800ff127b82 */ /* 0x000ea20000000800 */
[----:B-1----:R-:W-:Y:S01]  /*56d0*/  ISETP.NE.AND P1, PT, R0, 0x1, PT ;  /* 0x000000010000780c */ /* 0x002fe20003f25270 */
[----:B------:R-:W-:Y:S02]  /*56e0*/  UISETP.NE.AND.EX UP4, UPT, UR9, URZ, UPT, UP4 ;  /* 0x000000ff0900728c */ /* 0x000fe4000bf85340 */
[----:B------:R-:W-:-:S04]  /*56f0*/  UISETP.NE.AND.EX UP5, UPT, UR5, URZ, UPT, UP5 ;  /* 0x000000ff0500728c */ /* 0x000fc8000bfa5350 */
[----:B-----5:R-:W1:Y:S08]  /*5700*/  LDC.64 R32, c[0x0][0x348] ;  /* 0x0000d200ff207b82 */ /* 0x020e700000000a00 */
[----:B------:R-:W3:Y:S08]  /*5710*/  LDC.64 R16, c[0x0][0xb10] ;  /* 0x0002c400ff107b82 */ /* 0x000ef00000000a00 */
[----:B------:R-:W1:Y:S08]  /*5720*/  LDC.64 R6, c[0x0][0xb18] ;  /* 0x0002c600ff067b82 */ /* 0x000e700000000a00 */
[----:B------:R-:W1:Y:S08]  /*5730*/  LDC.64 R4, c[0x0][0xb28] ;  /* 0x0002ca00ff047b82 */ /* 0x000e700000000a00 */
[----:B--2-4-:R-:W1:Y:S02]  /*5740*/  LDC R22, c[0x0][0x374] ;  /* 0x0000dd00ff167b82 */ /* 0x014e640000000800 */
.L_x_126:
[----:B------:R-:W-:Y:S02]  /*5750*/  LEA R0, R27, UR7, 0x3 ;  /* 0x000000071b007c11 */ /* 0x000fe4000f8e18ff */
[----:B------:R-:W-:Y:S02]  /*5760*/  SHF.L.U32 R3, R25, 0x1f, RZ ;  /* 0x0000001f19037819 */ /* 0x000fe400000006ff */
[----:B------:R-:W-:Y:S02]  /*5770*/  LEA R28, R27, UR7, 0x4 ;  /* 0x000000071b1c7c11 */ /* 0x000fe4000f8e20ff */
[----:B--2---:R-:W2:Y:S02]  /*5780*/  SYNCS.PHASECHK.TRANS64.TRYWAIT P0, [R0+URZ+0x270], R3 ;  /* 0x00027003000075a7 */ /* 0x004ea400080011ff */
[----:B--2---:R-:W-:Y:S05]  /*5790*/  @!P0 BRA `(.L_x_118) ;  /* 0x0000004400988947 */ /* 0x004fea0003800000 */
.L_x_257:
[----:B------:R-:W-:Y:S01]  /*57a0*/  ISETP.GE.AND P0, PT, R26, 0x1, PT ;  /* 0x000000011a00780c */ /* 0x000fe20003f06270 */
[----:B------:R-:W4:Y:S01]  /*57b0*/  LDS.128 R28, [R28+0x300] ;  /* 0x000300001c1c7984 */ /* 0x000f220000000c00 */
[----:B--2---:R-:W-:Y:S01]  /*57c0*/  VIADD R0, R0, 0x280 ;  /* 0x0000028000007836 */ /* 0x004fe20000000000 */
[----:B------:R-:W-:Y:S01]  /*57d0*/  @!PT LDS RZ, [RZ] ;  /* 0x00000000fffff984 */ /* 0x000fe20000000800 */
[----:B------:R-:W-:Y:S01]  /*57e0*/  @!PT LDS RZ, [RZ] ;  /* 0x00000000fffff984 */ /* 0x000fe20000000800 */
[----:B------:R-:W-:Y:S01]  /*57f0*/  @!PT LDS RZ, [RZ] ;  /* 0x00000000fffff984 */ /* 0x000fe20000000800 */
[----:B------:R-:W-:Y:S01]  /*5800*/  @!PT LDS RZ, [RZ] ;  /* 0x00000000fffff984 */ /* 0x000fe20000000800 */
[----:B------:R2:W-:Y:S06]  /*5810*/  MEMBAR.ALL.CTA ;  /* 0x0000000000007992 */ /* 0x0005ec0000008000 */
[----:B--2---:R-:W2:Y:S01]  /*5820*/  FENCE.VIEW.ASYNC.S ;  /* 0x00000000000073c6 */ /* 0x004ea20000000000 */
[----:B------:R-:W-:Y:S04]  /*5830*/  PRMT R0, RZ, 0x654, R0 ;  /* 0x00000654ff007816 */ /* 0x000fe80000000000 */
[----:B--2---:R2:W-:Y:S01]  /*5840*/  SYNCS.ARRIVE.TRANS64.RED.A1T0 RZ, [R0+URZ], RZ ;  /* 0x000000ff00ff79a7 */ /* 0x0045e200081004ff */
[----:B----4-:R-:W-:Y:S11]  /*5850*/  LOP3.LUT P3, RZ, R30, 0x1, RZ, 0xc0, !PT ;  /* 0x000000011eff7812 */ /* 0x010ff6000786c0ff */
[----:B------:R-:W-:Y:S02]  /*5860*/  @!UPT UIADD3 URZ, UPT, UPT, URZ, URZ, URZ ;  /* 0x000000fffffff290 */ /* 0x000fe4000fffe0ff */
[----:B------:R-:W-:Y:S02]  /*5870*/  @P3 MOV R13, R28 ;  /* 0x0000001c000d3202 */ /* 0x000fe40000000f00 */
[----:B------:R-:W-:Y:S01]  /*5880*/  @P3 LOP3.LUT R8, R29, 0xffff, RZ, 0xc0, !PT ;  /* 0x0000ffff1d083812 */ /* 0x000fe200078ec0ff */
[----:B--2---:R-:W-:Y:S06]  /*5890*/  @!P0 BRA `(.L_x_119) ;  /* 0x0000000000a48947 */ /* 0x004fec0003800000 */
[----:B-1----:R-:W-:Y:S01]  /*58a0*/  IMAD.HI.U32 R37, R22, R7, RZ ;  /* 0x0000000716257227 */ /* 0x002fe200078e00ff */
[----:B------:R-:W-:Y:S02]  /*58b0*/  ISETP.NE.AND P0, PT, R6, 0x1, PT ;  /* 0x000000010600780c */ /* 0x000fe40003f05270 */
[----:B------:R-:W-:Y:S01]  /*58c0*/  ISETP.NE.AND P2, PT, R26, 0x1, PT ;  /* 0x000000011a00780c */ /* 0x000fe20003f45270 */
[----:B---3--:R-:W-:Y:S01]  /*58d0*/  IMAD.HI.U32 R36, R19, R16, RZ ;  /* 0x0000001013247227 */ /* 0x008fe200078e00ff */
[----:B------:R-:W-:Y:S02]  /*58e0*/  SHF.R.U32.HI R37, RZ, R18, R37 ;  /* 0x00000012ff257219 */ /* 0x000fe40000011625 */
[----:B------:R-:W-:Y:S01]  /*58f0*/  ISETP.NE.AND P4, PT, R2, 0x1, PT ;  /* 0x000000010200780c */ /* 0x000fe20003f85270 */
[----:B------:R-:W-:Y:S01]  /*5900*/  IMAD.HI.U32 R38, R13, R16, RZ ;  /* 0x000000100d267227 */ /* 0x000fe200078e00ff */
[----:B------:R-:W-:Y:S02]  /*5910*/  SHF.R.U32.HI R36, RZ, R17, R36 ;  /* 0x00000011ff247219 */ /* 0x000fe40000011624 */
[----:B------:R-:W-:Y:S01]  /*5920*/  SEL R3, R22, R37, !P0 ;  /* 0x0000002516037207 */ /* 0x000fe20004000000 */
[C---:B------:R-:W-:Y:S01]  /*5930*/  IMAD.HI.U32 R37, R8.reuse, R7, RZ ;  /* 0x0000000708257227 */ /* 0x040fe200078e00ff */
[----:B------:R-:W-:Y:S02]  /*5940*/  SEL R11, R19, R36, !P4 ;  /* 0x00000024130b7207 */ /* 0x000fe40006000000 */
[----:B------:R-:W-:Y:S01]  /*5950*/  SHF.R.U32.HI R38, RZ, R17, R38 ;  /* 0x00000011ff267219 */ /* 0x000fe20000011626 */
[----:B------:R-:W-:Y:S01]  /*5960*/  IMAD.HI.U32 R40, R3, R4, RZ ;  /* 0x0000000403287227 */ /* 0x000fe200078e00ff */
[----:B------:R-:W-:Y:S03]  /*5970*/  SHF.R.U32.HI R37, RZ, R18, R37 ;  /* 0x00000012ff257219 */ /* 0x000fe60000011625 */
[----:B------:R-:W-:Y:S01]  /*5980*/  IMAD.HI.U32 R36, R11, R4, RZ ;  /* 0x000000040b247227 */ /* 0x000fe200078e00ff */
[----:B------:R-:W-:Y:S02]  /*5990*/  @P2 SHF.R.U32.HI R3, RZ, R5, R40 ;  /* 0x00000005ff032219 */ /* 0x000fe40000011628 */
[----:B------:R-:W-:Y:S02]  /*59a0*/  SEL R9, R8, R37, !P0 ;  /* 0x0000002508097207 */ /* 0x000fe40004000000 */
[----:B------:R-:W-:Y:S01]  /*59b0*/  @P2 SHF.R.U32.HI R11, RZ, R5, R36 ;  /* 0x00000005ff0b2219 */ /* 0x000fe20000011624 */
[C---:B------:R-:W-:Y:S01]  /*59c0*/  IMAD R10, R26.reuse, R3, RZ ;  /* 0x000000031a0a7224 */ /* 0x040fe200078e02ff */
[----:B------:R-:W-:Y:S01]  /*59d0*/  SEL R3, R13, R38, !P4 ;  /* 0x000000260d037207 */ /* 0x000fe20006000000 */
[C---:B------:R-:W-:Y:S03]  /*59e0*/  IMAD.HI.U32 R14, R9.reuse, R4, RZ ;  /* 0x00000004090e7227 */ /* 0x040fe600078e00ff */
[----:B------:R-:W-:Y:S01]  /*59f0*/  ISETP.GE.AND P0, PT, R9, R10, PT ;  /* 0x0000000a0900720c */ /* 0x000fe20003f06270 */
[C---:B------:R-:W-:Y:S01]  /*5a00*/  IMAD R12, R26.reuse, R11, RZ ;  /* 0x0000000b1a0c7224 */ /* 0x040fe200078e02ff */
[-C--:B------:R-:W-:Y:S04]  /*5a10*/  SHF.R.U32.HI R14, RZ, R5.reuse, R14 ;  /* 0x00000005ff0e7219 */ /* 0x080fe8000001160e */
[----:B------:R-:W-:Y:S02]  /*5a20*/  ISETP.GE.OR P0, PT, R3, R12, P0 ;  /* 0x0000000c0300720c */ /* 0x000fe40000706670 */
[----:B------:R-:W-:Y:S05]  /*5a30*/  SEL R15, R9, R14, !P2 ;  /* 0x0000000e090f7207 */ /* 0x000fea0005000000 */
[----:B------:R-:W-:Y:S04]  /*5a40*/  IMAD.MOV R14, RZ, RZ, -R15 ;  /* 0x000000ffff0e7224 */ /* 0x000fe800078e0a0f */
[----:B------:R-:W-:Y:S02]  /*5a50*/  IMAD R14, R26, R14, R9 ;  /* 0x0000000e1a0e7224 */ /* 0x000fe400078e0209 */
[C---:B------:R-:W-:Y:S05]  /*5a60*/  @!P0 IMAD.HI.U32 R10, R3.reuse, R4, RZ ;  /* 0x00000004030a8227 */ /* 0x040fea00078e00ff */
[----:B------:R-:W-:Y:S04]  /*5a70*/  @!P0 SHF.R.U32.HI R10, RZ, R5, R10 ;  /* 0x00000005ff0a8219 */ /* 0x000fe8000001160a */
[----:B------:R-:W-:Y:S01]  /*5a80*/  @!P0 SEL R0, R3, R10, !P2 ;  /* 0x0000000a03008207 */ /* 0x000fe20005000000 */
[----:B------:R-:W-:Y:S03]  /*5a90*/  IMAD.MOV R10, RZ, RZ, -R3 ;  /* 0x000000ffff0a7224 */ /* 0x000fe600078e0a03 */
[----:B------:R-:W-:Y:S01]  /*5aa0*/  @!P0 IADD3 R15, PT, PT, R15, -R0, RZ ;  /* 0x800000000f0f8210 */ /* 0x000fe20007ffe0ff */
[----:B------:R-:W-:Y:S01]  /*5ab0*/  @!P0 IMAD R0, R11, R14, R0 ;  /* 0x0000000e0b008224 */ /* 0x000fe200078e0200 */
[----:B------:R-:W-:Y:S01]  /*5ac0*/  IADD3 R11, PT, PT, -R9, RZ, RZ ;  /* 0x000000ff090b7210 */ /* 0x000fe20007ffe1ff */
[----:B------:R-:W-:Y:S02]  /*5ad0*/  IMAD R13, R2, R10, R13 ;  /* 0x0000000a020d7224 */ /* 0x000fe400078e020d */
[----:B------:R-:W-:Y:S02]  /*5ae0*/  @!P0 IMAD R9, R15, R26, R3 ;  /* 0x0000001a0f098224 */ /* 0x000fe400078e0203 */
[----:B------:R-:W-:Y:S02]  /*5af0*/  @!P0 IMAD.MOV.U32 R3, RZ, RZ, R0 ;  /* 0x000000ffff038224 */ /* 0x000fe400078e0000 */
[----:B------:R-:W-:Y:S02]  /*5b00*/  IMAD R8, R6, R11, R8 ;  /* 0x0000000b06087224 */ /* 0x000fe400078e0208 */
[----:B------:R-:W-:Y:S02]  /*5b10*/  IMAD R13, R3, R2, R13 ;  /* 0x00000002030d7224 */ /* 0x000fe400078e020d */
[----:B------:R-:W-:Y:S02]  /*5b20*/  IMAD R8, R9, R6, R8 ;  /* 0x0000000609087224 */ /* 0x000fe400078e0208 */
.L_x_119:
[----:B------:R-:W-:Y:S05]  /*5b30*/  BRA.U UP1, `(.L_x_120) ;  /* 0x0000000101107547 */ /* 0x000fea000b800000 */
[----:B------:R-:W-:Y:S04]  /*5b40*/  MOV R0, UR6 ;  /* 0x0000000600007c02 */ /* 0x000fe80008000f00 */
[----:B------:R-:W-:Y:S04]  /*5b50*/  SHF.L.U32 R3, R0, 0x1f, RZ ;  /* 0x0000001f00037819 */ /* 0x000fe800000006ff */
[----:B------:R-:W2:Y:S02]  /*5b60*/  SYNCS.PHASECHK.TRANS64.TRYWAIT P0, [UR7+0x268], R3 ;  /* 0x00026803ff0075a7 */ /* 0x000ea40008001107 */
[----:B--2---:R-:W-:Y:S05]  /*5b70*/  @!P0 BRA `(.L_x_121) ;  /* 0x0000004000b48947 */ /* 0x004fea0003800000 */
.L_x_120:
[----:B------:R-:W-:Y:S02]  /*5b80*/  R2UR UR27, R21 ;  /* 0x00000000151b72ca */ /* 0x000fe400000e0000 */
[----:B------:R-:W-:Y:S02]  /*5b90*/  R2UR UR26, R20 ;  /* 0x00000000141a72ca */ /* 0x000fe400000e0000 */
[----:B------:R-:W-:Y:S04]  /*5ba0*/  ISETP.NE.U32.AND P2, PT, RZ, UR4, PT ;  /* 0x00000004ff007c0c */ /* 0x000fe8000bf45070 */
[----:B------:R-:W-:Y:S05]  /*5bb0*/  ISETP.NE.AND.EX P2, PT, RZ, UR5, PT, P2 ;  /* 0x00000005ff007c0c */ /* 0x000fea000bf45320 */
[----:B------:R-:W-:Y:S02]  /*5bc0*/  USHF.L.U32 UR27, UR27, 0x6, URZ ;  /* 0x000000061b1b7899 */ /* 0x000fe400080006ff */
[----:B------:R-:W-:Y:S01]  /*5bd0*/  USHF.L.U32 UR26, UR26, 0x6, URZ ;  /* 0x000000061a1a7899 */ /* 0x000fe200080006ff */
[----:B------:R-:W-:Y:S11]  /*5be0*/  BRA.U !UP5, `(.L_x_122) ;  /* 0x000000010d347547 */ /* 0x000ff6000b800000 */
[----:B------:R-:W-:Y:S01]  /*5bf0*/  UPLOP3.LUT UP0, UPT, UPT, UPT, UP4, 0x80, 0x8 ;  /* 0x000000000008789c */ /* 0x000fe20003f0f040 */
[----:B--2---:R-:W-:Y:S02]  /*5c00*/  HFMA2 R0, -RZ, RZ, 0, 5.9604644775390625e-08 ;  /* 0x00000001ff007431 */ /* 0x004fe400000001ff */
[----:B------:R-:W-:Y:S03]  /*5c10*/  IMAD.MOV.U32 R59, RZ, RZ, 0x1 ;  /* 0x00000001ff3b7424 */ /* 0x000fe600078e00ff */
[----:B------:R-:W-:Y:S05]  /*5c20*/  PLOP3.LUT P0, PT, PT, PT, UP0, 0x80, 0x8 ;  /* 0x000000000008781c */ /* 0x000fea0003f0f008 */
[----:B------:R-:W2:Y:S01]  /*5c30*/  @UP0 LDCU.64 UR10, c[0x0][0x888] ;  /* 0x00011100ff0a07ac */ /* 0x000ea20008000a00 */
[----:B------:R-:W-:Y:S07]  /*5c40*/  @UP0 UIMAD UR8, UR36, UR4, URZ ;  /* 0x00000004240802a4 */ /* 0x000fee000f8e02ff */
[----:B------:R-:W-:Y:S01]  /*5c50*/  @!P0 PRMT R59, R0, 0x7610, R59 ;  /* 0x00007610003b8816 */ /* 0x000fe2000000003b */
[----:B--2---:R-:W-:Y:S03]  /*5c60*/  @UP0 UIMAD.WIDE UR10, UR8, 0x4, UR10 ;  /* 0x00000004080a08a5 */ /* 0x004fe6000f8e020a */
[----:B------:R-:W2:Y:S03]  /*5c70*/  @!UP0 LDCU UR8, c[0x0][0x880] ;  /* 0x00011000ff0887ac */ /* 0x000ea60008000800 */
[----:B------:R-:W-:Y:S01]  /*5c80*/  IMAD.U32 R10, RZ, RZ, UR10 ;  /* 0x0000000aff0a7e24 */ /* 0x000fe2000f8e00ff */
[----:B------:R-:W-:Y:S05]  /*5c90*/  MOV R11, UR11 ;  /* 0x0000000b000b7c02 */ /* 0x000fea0008000f00 */
[----:B------:R4:W5:Y:S02]  /*5ca0*/  @P0 LDG.E R35, desc[UR46][R10.64] ;  /* 0x0000002e0a230981 */ /* 0x000964000c1e1900 */
[----:B--2-4-:R-:W-:Y:S07]  /*5cb0*/  @!P0 IMAD.U32 R35, RZ, RZ, UR8 ;  /* 0x00000008ff238e24 */ /* 0x014fee000f8e00ff */
.L_x_122:
[----:B-----5:R-:W-:Y:S01]  /*5cc0*/  @!P2 FSETP.EQ.AND P0, PT, R35, RZ, PT ;  /* 0x000000ff2300a20b */ /* 0x020fe20003f02000 */
[----:B------:R-:W-:Y:S01]  /*5cd0*/  @!UPT UIADD3 URZ, UPT, UPT, URZ, URZ, URZ ;  /* 0x000000fffffff290 */ /* 0x000fe2000fffe0ff */
[----:B------:R-:W-:Y:S11]  /*5ce0*/  @!P2 BRA `(.L_x_123) ;  /* 0x000000000014a947 */ /* 0x000ff60003800000 */
[----:B------:R-:W-:Y:S02]  /*5cf0*/  LOP3.LUT P2, RZ, R59, 0xff, RZ, 0xc0, !PT ;  /* 0x000000ff3bff7812 */ /* 0x000fe4000784c0ff */
[----:B------:R-:W-:Y:S04]  /*5d00*/  PLOP3.LUT P0, PT, PT, PT, UP0, 0x80, 0x8 ;  /* 0x000000000008781c */ /* 0x000fe80003f0f008 */
[----:B------:R-:W-:Y:S07]  /*5d10*/  PLOP3.LUT P0, PT, P0, PT, PT, 0x8, 0x80 ;  /* 0x000000000080781c */ /* 0x000fee000070e170 */
[----:B------:R-:W-:Y:S11]  /*5d20*/  @P2 FSETP.EQ.AND P0, PT, R35, RZ, PT ;  /* 0x000000ff2300220b */ /* 0x000ff60003f02000 */
[----:B------:R-:W-:Y:S02]  /*5d30*/  @!UPT UIADD3 URZ, UPT, UPT, URZ, URZ, URZ ;  /* 0x000000fffffff290 */ /* 0x000fe4000fffe0ff */
.L_x_123:
[----:B------:R-:W-:Y:S01]  /*5d40*/  ULEA UR15, UR13, UR7, 0x3 ;  /* 0x000000070d0f7291 */ /* 0x000fe2000f8e18ff */
[----:B--2---:R-:W-:Y:S02]  /*5d50*/  SHF.L.U32 R3, R34, 0x1f, RZ ;  /* 0x0000001f22037819 */ /* 0x004fe400000006ff */
[----:B------:R-:W-:Y:S04]  /*5d60*/  ELECT P4, URZ, PT ;  /* 0x0000000000ff782f */ /* 0x000fe80003880000 */
[----:B------:R-:W-:Y:S02]  /*5d70*/  PLOP3.LUT P4, PT, P0, P4, PT, 0xf2, 0x2f ;  /* 0x00000000002f781c */ /* 0x000fe40000789e72 */
[----:B------:R-:W2:Y:S11]  /*5d80*/  SYNCS.PHASECHK.TRANS64.TRYWAIT P2, [UR15+0x248], R3 ;  /* 0x00024803ff0075a7 */ /* 0x000eb6000804110f */
[----:B-1----:R-:W-:Y:S05]  /*5d90*/  @!P4 IADD3 R20, P0, PT, R32, 0x580, RZ ;  /* 0x000005802014c810 */ /* 0x002fea0007f1e0ff */
[----:B------:R-:W-:Y:S01]  /*5da0*/  @!P4 IMAD.X R12, RZ, RZ, R33, P0 ;  /* 0x000000ffff0cc224 */ /* 0x000fe200000e0621 */
[----:B--2---:R-:W-:Y:S07]  /*5db0*/  @!P2 BRA `(.L_x_124) ;  /* 0x00000040003ca947 */ /* 0x004fee0003800000 */
.L_x_260:
[----:B------:R-:W2:Y:S01]  /*5dc0*/  LDC.64 R14, c[0x0][0xb10] ;  /* 0x0002c400ff0e7b82 */ /* 0x000ea20000000a00 */
[----:B------:R-:W-:Y:S01]  /*5dd0*/  @!P4 R2UR UR8, R12 ;  /* 0x000000000c08c2ca */ /* 0x000fe200000e0000 */
[----:B------:R-:W-:Y:S01]  /*5de0*/  VOTEU.ALL UP3, P4 ;  /* 0x0000000000ff7886 */ /* 0x000fe20002060000 */
[----:B------:R-:W-:Y:S01]  /*5df0*/  @!P4 R2UR UR9, R20 ;  /* 0x000000001409c2ca */ /* 0x000fe200000e0000 */
[----:B------:R-:W-:Y:S01]  /*5e00*/  UIADD3 UR25, UPT, UPT, UR15, 0x230, URZ ;  /* 0x000002300f197890 */ /* 0x000fe2000fffe0ff */
[----:B------:R-:W-:Y:S03]  /*5e10*/  @P3 SHF.R.U32.HI R24, RZ, 0x10, R29 ;  /* 0x00000010ff183819 */ /* 0x000fe6000001161d */
[----:B------:R-:W4:Y:S01]  /*5e20*/  LDC.64 R10, c[0x0][0xb18] ;  /* 0x0002c600ff0a7b82 */ /* 0x000f220000000a00 */
[----:B------:R-:W-:Y:S01]  /*5e30*/  UIADD3 UR14, UPT, UPT, UR13, 0x1, URZ ;  /* 0x000000010d0e7890 */ /* 0x000fe2000fffe0ff */
[----:B------:R-:W-:Y:S01]  /*5e40*/  VIADD R27, R27, 0x1 ;  /* 0x000000011b1b7836 */ /* 0x000fe20000000000 */
[----:B------:R-:W-:Y:S01]  /*5e50*/  VOTEU.ALL UP2, P4 ;  /* 0x0000000000ff7886 */ /* 0x000fe20002040000 */
[----:B------:R-:W-:Y:S01]  /*5e60*/  UMOV UR18, 0x0 ;  /* 0x0000000000127882 */ /* 0x000fe20000000000 */
[----:B------:R-:W-:Y:S03]  /*5e70*/  UISETP.NE.AND UP6, UPT, UR14, 0x3, UPT ;  /* 0x000000030e00788c */ /* 0x000fe6000bfc5270 */
[----:B-1----:R-:W1:Y:S01]  /*5e80*/  @!P1 LDC R0, c[0x0][0xb20] ;  /* 0x0002c800ff009b82 */ /* 0x002e620000000800 */
[----:B------:R-:W-:Y:S01]  /*5e90*/  UMOV UR19, 0x10000000 ;  /* 0x1000000000137882 */ /* 0x000fe20000000000 */
[----:B------:R-:W-:Y:S01]  /*5ea0*/  IMAD.U32 R21, RZ, RZ, UR8 ;  /* 0x00000008ff157e24 */ /* 0x000fe2000f8e00ff */
[----:B------:R-:W-:Y:S05]  /*5eb0*/  @!UP3 ULEA UR8, UR13, UR7, 0xc ;  /* 0x000000070d08b291 */ /* 0x000fea000f8e60ff */
[----:B------:R-:W5:Y:S01]  /*5ec0*/  @!P1 LDC R3, c[0x0][0xb0c] ;  /* 0x0002c300ff039b82 */ /* 0x000f620000000800 */
[----:B------:R-:W-:Y:S01]  /*5ed0*/  IMAD.U32 R20, RZ, RZ, UR9 ;  /* 0x00000009ff147e24 */ /* 0x000fe2000f8e00ff */
[----:B------:R-:W-:Y:S01]  /*5ee0*/  UMOV UR28, UR36 ;  /* 0x00000024001c7c82 */ /* 0x000fe20008000000 */
[----:B------:R-:W-:Y:S01]  /*5ef0*/  @!P4 R2UR UR21, R21 ;  /* 0x000000001515c2ca */ /* 0x000fe200000e0000 */
[----:B------:R-:W-:Y:S02]  /*5f00*/  @!UP3 UIADD3 UR24, UPT, UPT, UR8, 0x400, URZ ;  /* 0x000004000818b890 */ /* 0x000fe4000fffe0ff */
[----:B------:R-:W-:Y:S01]  /*5f10*/  @!P4 R2UR UR20, R20 ;  /* 0x000000001414c2ca */ /* 0x000fe200000e0000 */
[----:B------:R-:W-:Y:S01]  /*5f20*/  @!UP3 UIADD3 UR10, UPT, UPT, UR26, 0x20, URZ ;  /* 0x000000201a0ab890 */ /* 0x000fe2000fffe0ff */
[----:B------:R-:W-:Y:S01]  /*5f30*/  @!P4 IMAD.MOV.U32 R20, RZ, RZ, 0x1000 ;  /* 0x00001000ff14c424 */ /* 0x000fe200078e00ff */
[----:B------:R-:W-:Y:S02]  /*5f40*/  @!UP3 UIADD3 UR8, UPT, UPT, UR8, 0xc00, URZ ;  /* 0x00000c000808b890 */ /* 0x000fe4000fffe0ff */
[----:B------:R-:W-:Y:S01]  /*5f50*/  USEL UR9, URZ, 0x1, UP6 ;  /* 0x00000001ff097887 */ /* 0x000fe2000b000000 */
[----:B------:R-:W-:Y:S01]  /*5f60*/  VOTEU.ALL UP1, P4 ;  /* 0x0000000000ff7886 */ /* 0x000fe20002020000 */
[----:B------:R-:W-:Y:S01]  /*5f70*/  UMOV UR11, UR27 ;  /* 0x0000001b000b7c82 */ /* 0x000fe20008000000 */
[----:B------:R-:W-:Y:S01]  /*5f80*/  UMOV UR12, UR36 ;  /* 0x00000024000c7c82 */ /* 0x000fe20008000000 */
[----:B------:R-:W-:Y:S02]  /*5f90*/  UPRMT UR16, UR37, 0x654, UR25 ;  /* 0x0000065425107896 */ /* 0x000fe40008000019 */
[----:B------:R-:W-:Y:S01]  /*5fa0*/  LOP3.LUT R34, R34, UR9, RZ, 0x3c, !PT ;  /* 0x0000000922227c12 */ /* 0x000fe2000f8e3cff */
[----:B------:R-:W-:Y:S01]  /*5fb0*/  UMOV UR9, UR25 ;  /* 0x0000001900097c82 */ /* 0x000fe20008000000 */
[----:B------:R1:W-:Y:S01]  /*5fc0*/  @!UP2 UTMALDG.3D [UR24], [UR20], desc[UR18] ;  /* 0x000012181400a5b4 */ /* 0x0003e20008011000 */
[----:B------:R-:W-:Y:S01]  /*5fd0*/  USEL UR14, UR14, URZ, UP6 ;  /* 0x000000ff0e0e7287 */ /* 0x000fe2000b000000 */
[----:B------:R-:W-:Y:S03]  /*5fe0*/  SHF.L.U32 R12, R34, 0x1f, RZ ;  /* 0x0000001f220c7819 */ /* 0x000fe600000006ff */
[----:B------:R-:W-:Y:S01]  /*5ff0*/  ULEA UR13, UR14, UR7, 0x3 ;  /* 0x000000070e0d7291 */ /* 0x000fe2000f8e18ff */
[----:B--2---:R-:W-:Y:S01]  /*6000*/  @!P1 IMAD.HI.U32 R14, R13, R14, RZ ;  /* 0x0000000e0d0e9227 */ /* 0x004fe200078e00ff */
[----:B----4-:R-:W-:Y:S01]  /*6010*/  @!P1 ISETP.NE.AND P0, PT, R10, 0x1, PT ;  /* 0x000000010a00980c */ /* 0x010fe20003f05270 */
[----:B------:R2:W-:Y:S01]  /*6020*/  @!UP1 UTMALDG.3D [UR8], [UR20], desc[UR18] ;  /* 0x00001208140095b4 */ /* 0x0005e20008011000 */
[----:B------:R2:W-:Y:S01]  /*6030*/  @!P4 SYNCS.ARRIVE.TRANS64.RED.A0TR RZ, [UR15+0x230], R20 ;  /* 0x00023014ffffc9a7 */ /* 0x0005e2000830040f */
[C---:B------:R-:W-:Y:S01]  /*6040*/  @!P1 IMAD.HI.U32 R11, R8.reuse, R11, RZ ;  /* 0x0000000b080b9227 */ /* 0x040fe200078e00ff */
[----:B------:R-:W-:Y:S02]  /*6050*/  @!P1 SHF.R.U32.HI R14, RZ, R15, R14 ;  /* 0x0000000fff0e9219 */ /* 0x000fe4000001160e */
[----:B-----5:R-:W-:Y:S02]  /*6060*/  @!P1 ISETP.NE.AND P2, PT, R3, 0x1, PT ;  /* 0x000000010300980c */ /* 0x020fe40003f45270 */
[----:B-1----:R-:W-:Y:S02]  /*6070*/  @!P1 SHF.R.U32.HI R9, RZ, R0, R11 ;  /* 0x00000000ff099219 */ /* 0x002fe4000001160b */
[----:B------:R-:W-:Y:S02]  /*6080*/  @!P1 SEL R14, R13, R14, !P2 ;  /* 0x0000000e0d0e9207 */ /* 0x000fe40005000000 */
[----:B------:R-:W-:Y:S05]  /*6090*/  @!P1 SEL R9, R8, R9, !P0 ;  /* 0x0000000908099207 */ /* 0x000fea0004000000 */
[----:B------:R-:W-:Y:S01]  /*60a0*/  @!P1 IMAD.IADD R0, R9, 0x1, -R14 ;  /* 0x0000000109009824 */ /* 0x000fe200078e0a0e */
[----:B------:R-:W-:Y:S01]  /*60b0*/  SYNCS.ARRIVE.TRANS64.RED.A1T0 RZ, [UR16], RZ ;  /* 0x000000ffffff79a7 */ /* 0x000fe20008100410 */
[----:B------:R-:W-:Y:S02]  /*60c0*/  @!P1 IMAD.IADD R9, R14, 0x1, -R9 ;  /* 0x000000010e099824 */ /* 0x000fe400078e0a09 */
[----:B------:R-:W-:Y:S02]  /*60d0*/  @!P1 IMAD R13, R0, R3, R13 ;  /* 0x00000003000d9224 */ /* 0x000fe400078e020d */
[----:B------:R-:W-:Y:S01]  /*60e0*/  @!P1 IMAD R8, R9, R10, R8 ;  /* 0x0000000a09089224 */ /* 0x000fe200078e0208 */
[----:B------:R-:W1:Y:S02]  /*60f0*/  SYNCS.PHASECHK.TRANS64.TRYWAIT P5, [UR13+0x248], R12 ;  /* 0x0002480cff0075a7 */ /* 0x000e6400080a110d */
[----:B-12---:R-:W-:Y:S05]  /*6100*/  @!P5 BRA `(.L_x_125) ;  /* 0x0000003c0080d947 */ /* 0x006fea0003800000 */
.L_x_262:
[----:B------:R-:W-:Y:S01]  /*6110*/  UIADD3 UR17, UPT, UPT, UR13, 0x230, URZ ;  /* 0x000002300d117890 */ /* 0x000fe2000fffe0ff */
[----:B-1----:R-:W-:Y:S01]  /*6120*/  @!P4 IADD3 R3, P0, PT, R32, 0x580, RZ ;  /* 0x000005802003c810 */ /* 0x002fe20007f1e0ff */
[----:B------:R-:W-:Y:S01]  /*6130*/  VOTEU.ALL UP2, P4 ;  /* 0x0000000000ff7886 */ /* 0x000fe20002040000 */
[----:B------:R-:W-:Y:S01]  /*6140*/  UMOV UR22, 0x0 ;  /* 0x0000000000167882 */ /* 0x000fe20000000000 */
[----:B------:R-:W-:Y:S01]  /*6150*/  UPRMT UR15, UR37, 0x654, UR17 ;  /* 0x00000654250f7896 */ /* 0x000fe20008000011 */
[----:B------:R-:W-:Y:S01]  /*6160*/  @!P4 R2UR UR9, R3 ;  /* 0x000000000309c2ca */ /* 0x000fe200000e0000 */
[----:B------:R-:W-:Y:S01]  /*6170*/  @!P4 IMAD.X R0, RZ, RZ, R33, P0 ;  /* 0x000000ffff00c224 */ /* 0x000fe200000e0621 */
[----:B------:R-:W-:Y:S01]  /*6180*/  UMOV UR23, 0x10000000 ;  /* 0x1000000000177882 */ /* 0x000fe20000000000 */
[----:B------:R-:W-:Y:S01]  /*6190*/  UMOV UR19, UR27 ;  /* 0x0000001b00137c82 */ /* 0x000fe20008000000 */
[----:B------:R-:W-:Y:S01]  /*61a0*/  UMOV UR20, UR36 ;  /* 0x0000002400147c82 */ /* 0x000fe20008000000 */
[----:B------:R-:W-:Y:S01]  /*61b0*/  UMOV UR11, UR27 ;  /* 0x0000001b000b7c82 */ /* 0x000fe20008000000 */
[----:B------:R-:W-:Y:S01]  /*61c0*/  @!P4 R2UR UR8, R0 ;  /* 0x000000000008c2ca */ /* 0x000fe200000e0000 */
[----:B------:R-:W-:Y:S01]  /*61d0*/  UMOV UR12, UR36 ;  /* 0x00000024000c7c82 */ /* 0x000fe20008000000 */
[----:B------:R-:W-:Y:S01]  /*61e0*/  VOTEU.ALL UP1, P4 ;  /* 0x0000000000ff7886 */ /* 0x000fe20002020000 */
[----:B------:R-:W-:Y:S01]  /*61f0*/  @P3 R2UR UR36, R24 ;  /* 0x00000000182432ca */ /* 0x000fe200000e0000 */
[----:B------:R-:W-:Y:S01]  /*6200*/  IMAD.IADD R20, R8, 0x1, R58 ;  /* 0x0000000108147824 */ /* 0x000fe200078e023a */
[----:B------:R-:W-:Y:S01]  /*6210*/  ISETP.NE.AND P0, PT, R27, 0x2, PT ;  /* 0x000000021b00780c */ /* 0x000fe20003f05270 */
[----:B------:R-:W-:Y:S01]  /*6220*/  IMAD.IADD R21, R13, 0x1, R60 ;  /* 0x000000010d157824 */ /* 0x000fe200078e023c */
[----:B------:R-:W-:Y:S01]  /*6230*/  @!UP1 UIADD3 UR18, UPT, UPT, UR26, 0x10, URZ ;  /* 0x000000101a129890 */ /* 0x000fe2000fffe0ff */
[----:B------:R-:W-:Y:S01]  /*6240*/  IMAD.U32 R10, RZ, RZ, UR9 ;  /* 0x00000009ff0a7e24 */ /* 0x000fe2000f8e00ff */
[----:B------:R-:W-:Y:S01]  /*6250*/  @!UP1 UIADD3 UR10, UPT, UPT, UR26, 0x30, URZ ;  /* 0x000000301a0a9890 */ /* 0x000fe2000fffe0ff */
[----:B------:R-:W-:Y:S01]  /*6260*/  SEL R0, RZ, 0x1, P0 ;  /* 0x00000001ff007807 */ /* 0x000fe20000000000 */
[----:B------:R-:W-:Y:S01]  /*6270*/  UMOV UR9, UR17 ;  /* 0x0000001100097c82 */ /* 0x000fe20008000000 */
[----:B------:R-:W-:Y:S01]  /*6280*/  SEL R27, R27, RZ, P0 ;  /* 0x000000ff1b1b7207 */ /* 0x000fe20000000000 */
[----:B------:R-:W-:Y:S01]  /*6290*/  IMAD.U32 R11, RZ, RZ, UR8 ;  /* 0x00000008ff0b7e24 */ /* 0x000fe2000f8e00ff */
[----:B------:R-:W-:Y:S01]  /*62a0*/  @!P4 R2UR UR24, R10 ;  /* 0x000000000a18c2ca */ /* 0x000fe200000e0000 */
[----:B------:R-:W-:Y:S01]  /*62b0*/  @!UP1 ULEA UR8, UR14, UR7, 0xc ;  /* 0x000000070e089291 */ /* 0x000fe2000f8e60ff */
[----:B------:R-:W-:Y:S02]  /*62c0*/  LOP3.LUT R25, R25, R0, RZ, 0x3c, !PT ;  /* 0x0000000019197212 */ /* 0x000fe400078e3cff */
[----:B------:R-:W-:Y:S01]  /*62d0*/  @!P4 R2UR UR25, R11 ;  /* 0x000000000b19c2ca */ /* 0x000fe200000e0000 */
[----:B------:R-:W-:Y:S02]  /*62e0*/  @!UP1 UIADD3 UR16, UPT, UPT, UR8, 0x400, URZ ;  /* 0x0000040008109890 */ /* 0x000fe4000fffe0ff */
[----:B------:R-:W-:Y:S01]  /*62f0*/  @!UP1 UIADD3 UR8, UPT, UPT, UR8, 0xc00, URZ ;  /* 0x00000c0008089890 */ /* 0x000fe2000fffe0ff */
[----:B------:R-:W-:Y:S09]  /*6300*/  VOTEU.ALL UP1, P4 ;  /* 0x0000000000ff7886 */ /* 0x000ff20002020000 */
[----:B------:R2:W-:Y:S01]  /*6310*/  @!UP2 UTMALDG.3D [UR16], [UR24], desc[UR22] ;  /* 0x000016101800a5b4 */ /* 0x0005e20008011000 */
[----:B------:R2:W-:Y:S01]  /*6320*/  @!UP1 UTMALDG.3D [UR8], [UR24], desc[UR22] ;  /* 0x00001608180095b4 */ /* 0x0005e20008011000 */
[----:B------:R2:W-:Y:S01]  /*6330*/  @!P4 SYNCS.ARRIVE.TRANS64.RED.A0TR RZ, [UR13+0x230], R23 ;  /* 0x00023017ffffc9a7 */ /* 0x0005e2000830040d */
[----:B------:R-:W-:Y:S04]  /*6340*/  UIADD3 UR13, UPT, UPT, UR14, 0x1, URZ ;  /* 0x000000010e0d7890 */ /* 0x000fe8000fffe0ff */
[----:B------:R-:W-:Y:S04]  /*6350*/  UISETP.NE.AND UP1, UPT, UR13, 0x3, UPT ;  /* 0x000000030d00788c */ /* 0x000fe8000bf25270 */
[----:B------:R-:W-:Y:S02]  /*6360*/  USEL UR14, URZ, 0x1, UP1 ;  /* 0x00000001ff0e7887 */ /* 0x000fe40008800000 */
[----:B------:R-:W-:Y:S02]  /*6370*/  USEL UR13, UR13, URZ, UP1 ;  /* 0x000000ff0d0d7287 */ /* 0x000fe40008800000 */
[----:B------:R-:W-:Y:S02]  /*6380*/  UPLOP3.LUT UP1, UPT, UPT, UPT, UPT, 0x80, 0x8 ;  /* 0x000000000008789c */ /* 0x000fe40003f2f070 */
[----:B------:R-:W-:Y:S01]  /*6390*/  LOP3.LUT R34, R34, UR14, RZ, 0x3c, !PT ;  /* 0x0000000e22227c12 */ /* 0x000fe2000f8e3cff */
[----:B------:R-:W-:Y:S01]  /*63a0*/  SYNCS.ARRIVE.TRANS64.RED.A1T0 RZ, [UR15], RZ ;  /* 0x000000ffffff79a7 */ /* 0x000fe2000810040f */
[----:B------:R-:W-:Y:S07]  /*63b0*/  @P3 BRA `(.L_x_126) ;  /* 0xfffffff000e43947 */ /* 0x000fee000383ffff */
[----:B------:R-:W-:Y:S01]  /*63c0*/  UIADD3 UR7, UPT, UPT, UR7, 0x248, URZ ;  /* 0x0000024807077890 */ /* 0x000fe2000fffe0ff */
[----:B------:R-:W-:-:S03]  /*63d0*/  SHF.L.U32 R3, R34, 0x1f, RZ ;  /* 0x0000001f22037819 */ /* 0x000fc600000006ff */
[----:B------:R-:W-:-:S09]  /*63e0*/  ULEA UR4, UR13, UR7, 0x3 ;  /* 0x000000070d047291 */ /* 0x000fd2000f8e18ff */
[----:B------:R-:W1:Y:S02]  /*63f0*/  SYNCS.PHASECHK.TRANS64.TRYWAIT P0, [UR4], R3 ;  /* 0x00000003ff0075a7 */ /* 0x000e640008001104 */
[----:B-1----:R-:W-:Y:S05]  /*6400*/  @!P0 BRA `(.L_x_127) ;  /* 0x0000003800d88947 */ /* 0x002fea0003800000 */
.L_x_264:
        /* <DEDUP_REMOVED lines=9> */
.L_x_266:
[----:B------:R-:W-:-:S04]  /*64a0*/  UIADD3 UR5, UPT, UPT, UR5, 0x1, URZ ;  /* 0x0000000105057890 */ /* 0x000fc8000fffe0ff */
[----:B------:R-:W-:-:S04]  /*64b0*/  UISETP.NE.AND UP0, UPT, UR5, 0x3, UPT ;  /* 0x000000030500788c */ /* 0x000fc8000bf05270 */
[----:B------:R-:W-:Y:S02]  /*64c0*/  USEL UR4, URZ, 0x1, UP0 ;  /* 0x00000001ff047887 */ /* 0x000fe40008000000 */
[----:B------:R-:W-:-:S04]  /*64d0*/  USEL UR5, UR5, URZ, UP0 ;  /* 0x000000ff05057287 */ /* 0x000fc80008000000 */
[----:B------:R-:W-:Y:S01]  /*64e0*/  ULEA UR5, UR5, UR7, 0x3 ;  /* 0x0000000705057291 */ /* 0x000fe2000f8e18ff */
[----:B-1----:R-:W-:-:S04]  /*64f0*/  LOP3.LUT R3, R34, UR4, RZ, 0x3c, !PT ;  /* 0x0000000422037c12 */ /* 0x002fc8000f8e3cff */
[----:B------:R-:W-:Y:S01]  /*6500*/  SHF.L.U32 R3, R3, 0x1f, RZ ;  /* 0x0000001f03037819 */ /* 0x000fe200000006ff */
[----:B------:R-:W-:-:S07]  /*6510*/  IMAD.U32 R0, RZ, RZ, UR5 ;  /* 0x00000005ff007e24 */ /* 0x000fce000f8e00ff */
.L_x_129:
[----:B-1----:R1:W4:Y:S02]  /*6520*/  SYNCS.PHASECHK.TRANS64.TRYWAIT P0, [R0+URZ], R3 ;  /* 0x00000003000075a7 */ /* 0x00232400080011ff */
[----:B----4-:R-:W-:Y:S05]  /*6530*/  @!P0 NANOSLEEP.SYNCS 0x989680 ;  /* 0x009896800000895d */ /* 0x010fea0003900000 */
[----:B------:R-:W4:Y:S02]  /*6540*/  @!P0 SYNCS.PHASECHK.TRANS64 P0, [R0+URZ], R3 ;  /* 0x00000003000085a7 */ /* 0x000f2400080010ff */
[----:B--2-4-:R-:W-:Y:S05]  /*6550*/  @P0 EXIT ;  /* 0x000000000000094d */ /* 0x014fea0003800000 */
[----:B------:R-:W-:Y:S05]  /*6560*/  BRA `(.L_x_129) ;  /* 0xfffffffc00ec7947 */ /* 0x000fea000383ffff */
.L_x_117:
[----:B------:R-:W-:-:S06]  /*6570*/  UISETP.GE.AND UP1, UPT, UR10, 0x4, UPT ;  /* 0x000000040a00788c */ /* 0x000fcc000bf26270 */
[----:B------:R-:W-:-:S13]  /*6580*/  PLOP3.LUT P0, PT, PT, PT, UP1, 0x80, 0x8 ;  /* 0x000000000008781c */ /* 0x000fda0003f0f018 */
[----:B------:R-:W-:Y:S05]  /*6590*/  @!P0 EXIT ;  /* 0x000000000000894d */ /* 0x000fea0003800000 */
[----:B------:R-:W-:Y:S01]  /*65a0*/  BAR.SYNC.DEFER_BLOCKING 0x6, 0xa0 ;  /* 0x0182800000007b1d */ /* 0x000fe20000010000 */
[----:B------:R-:W-:Y:S01]  /*65b0*/  IMAD.SHL.U32 R4, R70, 0x200000, RZ ;  /* 0x0020000046047824 */ /* 0x000fe200078e00ff */
[----:B------:R-:W-:Y:S01]  /*65c0*/  CS2R R72, SRZ ;  /* 0x0000000000487805 */ /* 0x000fe2000001ff00 */
[C---:B------:R-:W-:Y:S02]  /*65d0*/  IMAD.SHL.U32 R69, R74.reuse, 0x10, RZ ;  /* 0x000000104a457824 */ /* 0x040fe400078e00ff */
[----:B------:R-:W-:Y:S01]  /*65e0*/  IMAD.U32 R33, R74, 0x10000, RZ ;  /* 0x000100004a217824 */ /* 0x000fe200078e00ff */
[----:B------:R-:W-:Y:S02]  /*65f0*/  UMOV UR48, 0x400 ;  /* 0x0000040000307882 */ /* 0x000fe40000000000 */
[----:B------:R-:W1:Y:S01]  /*6600*/  LDC R63, c[0x0][0x370] ;  /* 0x0000dc00ff3f7b82 */ /* 0x000e620000000800 */
[----:B------:R-:W-:Y:S01]  /*6610*/  ULEA UR48, UR37, UR48, 0x18 ;  /* 0x0000003025307291 */ /* 0x000fe2000f8ec0ff */
[----:B------:R-:W-:Y:S01]  /*6620*/  LOP3.LUT R4, R4, 0x200000, RZ, 0xc0, !PT ;  /* 0x0020000004047812 */ /* 0x000fe200078ec0ff */
[----:B------:R-:W-:Y:S01]  /*6630*/  IMAD.SHL.U32 R68, R74, 0x2, RZ ;  /* 0x000000024a447824 */ /* 0x000fe200078e00ff */
[C---:B------:R-:W-:Y:S01]  /*6640*/  LOP3.LUT R5, R69.reuse, 0x40, RZ, 0xc0, !PT ;  /* 0x0000004045057812 */ /* 0x040fe200078ec0ff */
[----:B------:R-:W-:Y:S01]  /*6650*/  IMAD.SHL.U32 R3, R70, 0x200, RZ ;  /* 0x0000020046037824 */ /* 0x000fe200078e00ff */
[----:B------:R-:W-:Y:S01]  /*6660*/  LOP3.LUT R2, R69, 0x5b0, RZ, 0xc0, !PT ;  /* 0x000005b045027812 */ /* 0x000fe200078ec0ff */
[----:B------:R-:W-:Y:S01]  /*6670*/  IMAD.MOV.U32 R30, RZ, RZ, RZ ;  /* 0x000000ffff1e7224 */ /* 0x000fe200078e00ff */
[----:B------:R-:W2:Y:S01]  /*6680*/  LDC R28, c[0x0][0xb0c] ;  /* 0x0002c300ff1c7b82 */ /* 0x000ea20000000800 */
[----:B------:R-:W-:Y:S01]  /*6690*/  LOP3.LUT R33, R4, 0x400000, R33, 0xf8, !PT ;  /* 0x0040000004217812 */ /* 0x000fe200078ef821 */
[----:B------:R-:W-:Y:S01]  /*66a0*/  IMAD.MOV.U32 R78, RZ, RZ, RZ ;  /* 0x000000ffff4e7224 */ /* 0x000fe200078e00ff */
[----:B------:R-:W-:Y:S01]  /*66b0*/  LOP3.LUT R68, R5, 0x8, R68, 0xf8, !PT ;  /* 0x0000000805447812 */ /* 0x000fe200078ef844 */
[----:B------:R-:W3:Y:S01]  /*66c0*/  LDCU.64 UR54, c[0x0][0x348] ;  /* 0x00006900ff3677ac */ /* 0x000ee20008000a00 */
[----:B------:R-:W-:-:S02]  /*66d0*/  LOP3.LUT R3, R2, 0x200, R3, 0xf8, !PT ;  /* 0x0000020002037812 */ /* 0x000fc400078ef803 */
[----:B------:R-:W-:Y:S01]  /*66e0*/  LOP3.LUT P0, RZ, R69, 0x40, RZ, 0xc0, !PT ;  /* 0x0000004045ff7812 */ /* 0x000fe2000780c0ff */
[----:B------:R-:W4:Y:S01]  /*66f0*/  LDC R61, c[0x0][0xb20] ;  /* 0x0002c800ff3d7b82 */ /* 0x000f220000000800 */
[----:B------:R-:W3:Y:S01]  /*6700*/  LDS R0, [UR48+0x320] ;  /* 0x00032030ff007984 */ /* 0x000ee20008000800 */
[----:B------:R-:W-:Y:S01]  /*6710*/  LOP3.LUT R68, R3, R68, RZ, 0xfc, !PT ;  /* 0x0000004403447212 */ /* 0x000fe200078efcff */
[----:B------:R-:W1:Y:S01]  /*6720*/  LDCU.64 UR38, c[0x0][0x888] ;  /* 0x00011100ff2677ac */ /* 0x000e620008000a00 */
[----:B------:R-:W-:Y:S01]  /*6730*/  LOP3.LUT R74, R74, 0x60, RZ, 0xc0, !PT ;  /* 0x000000604a4a7812 */ /* 0x000fe200078ec0ff */
[----:B------:R-:W1:Y:S03]  /*6740*/  LDCU.64 UR44, c[0x0][0x890] ;  /* 0x00011200ff2c77ac */ /* 0x000e660008000a00 */
[----:B------:R-:W1:Y:S01]  /*6750*/  LDC R27, c[0x0][0xb30] ;  /* 0x0002cc00ff1b7b82 */ /* 0x000e620000000800 */
[----:B------:R-:W-:Y:S01]  /*6760*/  UMOV UR51, 0x1 ;  /* 0x0000000100337882 */ /* 0x000fe20000000000 */
[----:B------:R-:W-:Y:S01]  /*6770*/  UIADD3 UR52, UPT, UPT, UR48, 0x400, URZ ;  /* 0x0000040030347890 */ /* 0x000fe2000fffe0ff */
[----:B------:R-:W-:Y:S01]  /*6780*/  UMOV UR56, URZ ;  /* 0x000000ff00387c82 */ /* 0x000fe20008000000 */
[----:B------:R-:W-:-:S04]  /*6790*/  UMOV UR50, URZ ;  /* 0x000000ff00327c82 */ /* 0x000fc80008000000 */
[----:B------:R-:W1:Y:S01]  /*67a0*/  LDC.64 R56, c[0x0][0xb10] ;  /* 0x0002c400ff387b82 */ /* 0x000e620000000a00 */
[----:B------:R-:W-:-:S07]  /*67b0*/  UMOV UR49, URZ ;  /* 0x000000ff00317c82 */ /* 0x000fce0008000000 */
[----:B------:R-:W1:Y:S08]  /*67c0*/  LDC.64 R24, c[0x0][0xb18] ;  /* 0x0002c600ff187b82 */ /* 0x000e700000000a00 */
[----:B------:R-:W1:Y:S08]  /*67d0*/  LDC.64 R22, c[0x0][0xb28] ;  /* 0x0002ca00ff167b82 */ /* 0x000e700000000a00 */
[----:B------:R-:W1:Y:S01]  /*67e0*/  LDC.64 R54, c[0x0][0x8b0] ;  /* 0x00022c00ff367b82 */ /* 0x000e620000000a00 */
[----:B---3--:R-:W-:Y:S01]  /*67f0*/  IMAD.IADD R33, R0, 0x1, R33 ;  /* 0x0000000100217824 */ /* 0x008fe200078e0221 */
[----:B------:R-:W-:-:S06]  /*6800*/  P2R R0, PR, RZ, 0x1 ;  /* 0x00000001ff007803 */ /* 0x000fcc0000000000 */
[----:B------:R-:W3:Y:S08]  /*6810*/  LDC.64 R52, c[0x0][0x8a8] ;  /* 0x00022a00ff347b82 */ /* 0x000ef00000000a00 */
[----:B--2-4-:R-:W1:Y:S02]  /*6820*/  LDC R62, c[0x0][0x374] ;  /* 0x0000dd00ff3e7b82 */ /* 0x014e640000000800 */
.L_x_160:
[----:B------:R-:W-:Y:S02]  /*6830*/  LEA R0, R78, UR48, 0x3 ;  /* 0x000000304e007c11 */ /* 0x000fe4000f8e18ff */
[----:B------:R-:W-:Y:S02]  /*6840*/  SHF.L.U32 R3, R72, 0x1f, RZ ;  /* 0x0000001f48037819 */ /* 0x000fe400000006ff */
[----:B------:R-:W-:Y:S02]  /*6850*/  LEA R16, R78, UR48, 0x4 ;  /* 0x000000304e107c11 */ /* 0x000fe4000f8e20ff */
[----:B------:R-:W2:Y:S02]  /*6860*/  SYNCS.PHASECHK.TRANS64.TRYWAIT P0, [R0+URZ+0x270], R3 ;  /* 0x00027003000075a7 */ /* 0x000ea400080011ff */
[----:B-12---:R-:W-:Y:S05]  /*6870*/  @!P0 BRA `(.L_x_130) ;  /* 0x0000003400ec8947 */ /* 0x006fea0003800000 */
.L_x_267:
[----:B------:R-:W4:Y:S01]  /*6880*/  LDC.64 R12, c[0x0][0xb10] ;  /* 0x0002c400ff0c7b82 */ /* 0x000f220000000a00 */
[----:B------:R-:W3:Y:S01]  /*6890*/  LDS.128 R16, [R16+0x300] ;  /* 0x0003000010107984 */ /* 0x000ee20000000c00 */
[----:B-1----:R-:W-:Y:S01]  /*68a0*/  ISETP.NE.AND P1, PT, R27, 0x1, PT ;  /* 0x000000011b00780c */ /* 0x002fe20003f25270 */
[----:B--2---:R-:W-:Y:S01]  /*68b0*/  VIADD R0, R0, 0x280 ;  /* 0x0000028000007836 */ /* 0x004fe20000000000 */
[----:B------:R-:W-:Y:S04]  /*68c0*/  ISETP.GE.AND P0, PT, R26, 0x1, PT ;  /* 0x000000011a00780c */ /* 0x000fe80003f06270 */
[----:B------:R-:W1:Y:S01]  /*68d0*/  LDC.64 R10, c[0x0][0xb18] ;  /* 0x0002c600ff0a7b82 */ /* 0x000e620000000a00 */
[----:B------:R-:W-:Y:S01]  /*68e0*/  PRMT R0, RZ, 0x654, R0 ;  /* 0x00000654ff007816 */ /* 0x000fe20000000000 */
[----:B------:R-:W-:Y:S01]  /*68f0*/  @!PT LDS RZ, [RZ] ;  /* 0x00000000fffff984 */ /* 0x000fe20000000800 */
[----:B------:R-:W-:Y:S01]  /*6900*/  @!PT LDS RZ, [RZ] ;  /* 0x00000000fffff984 */ /* 0x000fe20000000800 */
[----:B------:R-:W-:Y:S01]  /*6910*/  @!PT LDS RZ, [RZ] ;  /* 0x00000000fffff984 */ /* 0x000fe20000000800 */
[----:B------:R-:W-:Y:S01]  /*6920*/  @!PT LDS RZ, [RZ] ;  /* 0x00000000fffff984 */ /* 0x000fe20000000800 */
[----:B------:R2:W-:Y:S06]  /*6930*/  MEMBAR.ALL.CTA ;  /* 0x0000000000007992 */ /* 0x0005ec0000008000 */
[----:B--2---:R-:W2:Y:S01]  /*6940*/  FENCE.VIEW.ASYNC.S ;  /* 0x00000000000073c6 */ /* 0x004ea20000000000 */
[----:B------:R-:W1:Y:S08]  /*6950*/  @!P1 LDC R14, c[0x0][0xb20] ;  /* 0x0002c800ff0e9b82 */ /* 0x000e700000000800 */
[----:B------:R-:W1:Y:S01]  /*6960*/  @!P1 LDC R9, c[0x0][0xb0c] ;  /* 0x0002c300ff099b82 */ /* 0x000e620000000800 */
[----:B--2---:R2:W-:Y:S01]  /*6970*/  SYNCS.ARRIVE.TRANS64.RED.A1T0 RZ, [R0+URZ], RZ ;  /* 0x000000ff00ff79a7 */ /* 0x0045e200081004ff */
[----:B---3--:R-:W-:Y:S04]  /*6980*/  LOP3.LUT P4, RZ, R18, 0x1, RZ, 0xc0, !PT ;  /* 0x0000000112ff7812 */ /* 0x008fe8000788c0ff */
[----:B------:R-:W-:Y:S09]  /*6990*/  P2R R75, PR, RZ, 0x10 ;  /* 0x00000010ff4b7803 */ /* 0x000ff20000000000 */
[----:B------:R-:W-:Y:S02]  /*69a0*/  @P4 MOV R31, R16 ;  /* 0x00000010001f4202 */ /* 0x000fe40000000f00 */
[----:B------:R-:W-:Y:S01]  /*69b0*/  @P4 LOP3.LUT R29, R17, 0xffff, RZ, 0xc0, !PT ;  /* 0x0000ffff111d4812 */ /* 0x000fe200078ec0ff */
[----:B--2-4-:R-:W-:Y:S06]  /*69c0*/  @!P0 BRA `(.L_x_131) ;  /* 0x0000000000a48947 */ /* 0x014fec0003800000 */
[----:B------:R-:W-:Y:S01]  /*69d0*/  IMAD.HI.U32 R36, R62, R25, RZ ;  /* 0x000000193e247227 */ /* 0x000fe200078e00ff */
[----:B------:R-:W-:Y:S02]  /*69e0*/  ISETP.NE.AND P0, PT, R24, 0x1, PT ;  /* 0x000000011800780c */ /* 0x000fe40003f05270 */
[----:B------:R-:W-:Y:S01]  /*69f0*/  ISETP.NE.AND P2, PT, R26, 0x1, PT ;  /* 0x000000011a00780c */ /* 0x000fe20003f45270 */
[-C--:B------:R-:W-:Y:S01]  /*6a00*/  IMAD.HI.U32 R34, R63, R56.reuse, RZ ;  /* 0x000000383f227227 */ /* 0x080fe200078e00ff */
[----:B------:R-:W-:Y:S02]  /*6a10*/  SHF.R.U32.HI R37, RZ, R61, R36 ;  /* 0x0000003dff257219 */ /* 0x000fe40000011624 */
[----:B------:R-:W-:Y:S01]  /*6a20*/  ISETP.NE.AND P3, PT, R28, 0x1, PT ;  /* 0x000000011c00780c */ /* 0x000fe20003f65270 */
[----:B------:R-:W-:Y:S01]  /*6a30*/  IMAD.HI.U32 R40, R29, R25, RZ ;  /* 0x000000191d287227 */ /* 0x000fe200078e00ff */
[----:B------:R-:W-:Y:S02]  /*6a40*/  SHF.R.U32.HI R34, RZ, R57, R34 ;  /* 0x00000039ff227219 */ /* 0x000fe40000011622 */
[----:B------:R-:W-:Y:S01]  /*6a50*/  SEL R3, R62, R37, !P0 ;  /* 0x000000253e037207 */ /* 0x000fe20004000000 */
[----:B------:R-:W-:Y:S01]  /*6a60*/  IMAD.HI.U32 R38, R31, R56, RZ ;  /* 0x000000381f267227 */ /* 0x000fe200078e00ff */
[----:B------:R-:W-:Y:S03]  /*6a70*/  SEL R7, R63, R34, !P3 ;  /* 0x000000223f077207 */ /* 0x000fe60005800000 */
[-C--:B------:R-:W-:Y:S01]  /*6a80*/  IMAD.HI.U32 R34, R3, R22.reuse, RZ ;  /* 0x0000001603227227 */ /* 0x080fe200078e00ff */
[----:B------:R-:W-:Y:S03]  /*6a90*/  SHF.R.U32.HI R38, RZ, R57, R38 ;  /* 0x00000039ff267219 */ /* 0x000fe60000011626 */
[----:B------:R-:W-:Y:S01]  /*6aa0*/  IMAD.HI.U32 R36, R7, R22, RZ ;  /* 0x0000001607247227 */ /* 0x000fe200078e00ff */
[----:B------:R-:W-:Y:S02]  /*6ab0*/  @P2 SHF.R.U32.HI R3, RZ, R23, R34 ;  /* 0x00000017ff032219 */ /* 0x000fe40000011622 */
[----:B------:R-:W-:Y:S02]  /*6ac0*/  SHF.R.U32.HI R34, RZ, R61, R40 ;  /* 0x0000003dff227219 */ /* 0x000fe40000011628 */
[----:B------:R-:W-:Y:S01]  /*6ad0*/  @P2 SHF.R.U32.HI R7, RZ, R23, R36 ;  /* 0x00000017ff072219 */ /* 0x000fe20000011624 */
[C---:B------:R-:W-:Y:S01]  /*6ae0*/  IMAD R2, R26.reuse, R3, RZ ;  /* 0x000000031a027224 */ /* 0x040fe200078e02ff */
[----:B------:R-:W-:Y:S02]  /*6af0*/  SEL R5, R29, R34, !P0 ;  /* 0x000000221d057207 */ /* 0x000fe40004000000 */
[----:B------:R-:W-:Y:S01]  /*6b00*/  SEL R3, R31, R38, !P3 ;  /* 0x000000261f037207 */ /* 0x000fe20005800000 */
[----:B------:R-:W-:Y:S01]  /*6b10*/  IMAD R4, R26, R7, RZ ;  /* 0x000000071a047224 */ /* 0x000fe200078e02ff */
[C---:B------:R-:W-:Y:S01]  /*6b20*/  ISETP.GE.AND P0, PT, R5.reuse, R2, PT ;  /* 0x000000020500720c */ /* 0x040fe20003f06270 */
[----:B------:R-:W-:Y:S03]  /*6b30*/  IMAD.HI.U32 R6, R5, R22, RZ ;  /* 0x0000001605067227 */ /* 0x000fe600078e00ff */
[----:B------:R-:W-:Y:S01]  /*6b40*/  ISETP.GE.OR P0, PT, R3, R4, P0 ;  /* 0x000000040300720c */ /* 0x000fe20000706670 */
[----:B------:R-:W-:Y:S01]  /*6b50*/  IMAD.MOV R4, RZ, RZ, -R3 ;  /* 0x000000ffff047224 */ /* 0x000fe200078e0a03 */
[-C--:B------:R-:W-:Y:S03]  /*6b60*/  SHF.R.U32.HI R6, RZ, R23.reuse, R6 ;  /* 0x00000017ff067219 */ /* 0x080fe60000011606 */
[----:B------:R-:W-:Y:S01]  /*6b70*/  IMAD R31, R28, R4, R31 ;  /* 0x000000041c1f7224 */ /* 0x000fe200078e021f */
[----:B------:R-:W-:Y:S05]  /*6b80*/  SEL R15, R5, R6, !P2 ;  /* 0x00000006050f7207 */ /* 0x000fea0005000000 */
[----:B------:R-:W-:Y:S02]  /*6b90*/  IMAD.MOV R6, RZ, RZ, -R15 ;  /* 0x000000ffff067224 */ /* 0x000fe400078e0a0f */
[C---:B------:R-:W-:Y:S04]  /*6ba0*/  @!P0 IMAD.HI.U32 R2, R3.reuse, R22, RZ ;  /* 0x0000001603028227 */ /* 0x040fe800078e00ff */
[----:B------:R-:W-:Y:S01]  /*6bb0*/  IMAD R6, R26, R6, R5 ;  /* 0x000000061a067224 */ /* 0x000fe200078e0205 */
[----:B------:R-:W-:Y:S04]  /*6bc0*/  @!P0 SHF.R.U32.HI R2, RZ, R23, R2 ;  /* 0x00000017ff028219 */ /* 0x000fe80000011602 */
[----:B------:R-:W-:Y:S02]  /*6bd0*/  @!P0 SEL R0, R3, R2, !P2 ;  /* 0x0000000203008207 */ /* 0x000fe40005000000 */
[----:B------:R-:W-:Y:S02]  /*6be0*/  IADD3 R2, PT, PT, -R5, RZ, RZ ;  /* 0x000000ff05027210 */ /* 0x000fe40007ffe1ff */
[----:B------:R-:W-:Y:S01]  /*6bf0*/  @!P0 IADD3 R8, PT, PT, R15, -R0, RZ ;  /* 0x800000000f088210 */ /* 0x000fe20007ffe0ff */
[----:B------:R-:W-:Y:S02]  /*6c00*/  @!P0 IMAD R0, R7, R6, R0 ;  /* 0x0000000607008224 */ /* 0x000fe400078e0200 */
[----:B------:R-:W-:Y:S02]  /*6c10*/  IMAD R29, R24, R2, R29 ;  /* 0x00000002181d7224 */ /* 0x000fe400078e021d */
[----:B------:R-:W-:Y:S02]  /*6c20*/  @!P0 IMAD R5, R8, R26, R3 ;  /* 0x0000001a08058224 */ /* 0x000fe400078e0203 */
[----:B------:R-:W-:Y:S04]  /*6c30*/  @!P0 IMAD.MOV.U32 R3, RZ, RZ, R0 ;  /* 0x000000ffff038224 */ /* 0x000fe800078e0000 */
[----:B------:R-:W-:Y:S02]  /*6c40*/  IMAD R31, R3, R28, R31 ;  /* 0x0000001c031f7224 */ /* 0x000fe400078e021f */
[----:B------:R-:W-:Y:S07]  /*6c50*/  IMAD R29, R5, R24, R29 ;  /* 0x00000018051d7224 */ /* 0x000fee00078e021d */
.L_x_131:
[----:B-1----:R-:W-:Y:S01]  /*6c60*/  @!P1 ISETP.NE.AND P0, PT, R10, 0x1, PT ;  /* 0x000000010a00980c */ /* 0x002fe20003f05270 */
[----:B------:R-:W-:Y:S01]  /*6c70*/  @!P1 IMAD.HI.U32 R0, R31, R12, RZ ;  /* 0x0000000c1f009227 */ /* 0x000fe200078e00ff */
[----:B------:R-:W-:Y:S01]  /*6c80*/  @!P1 ISETP.NE.AND P2, PT, R9, 0x1, PT ;  /* 0x000000010900980c */ /* 0x000fe20003f45270 */
[----:B------:R-:W-:Y:S01]  /*6c90*/  ULOP3.LUT UP0, URZ, UR52, 0x90, URZ, 0xc0, !UPT ;  /* 0x0000009034ff7892 */ /* 0x000fe2000f80c0ff */
[----:B------:R-:W-:Y:S01]  /*6ca0*/  R2UR UR42, R21 ;  /* 0x00000000152a72ca */ /* 0x000fe200000e0000 */
[----:B------:R-:W-:Y:S01]  /*6cb0*/  @!P1 IMAD.HI.U32 R3, R29, R11, RZ ;  /* 0x0000000b1d039227 */ /* 0x000fe200078e00ff */
[----:B------:R-:W-:Y:S02]  /*6cc0*/  @!P1 SHF.R.U32.HI R0, RZ, R13, R0 ;  /* 0x0000000dff009219 */ /* 0x000fe40000011600 */
[----:B------:R-:W-:Y:S01]  /*6cd0*/  R2UR UR41, R20 ;  /* 0x00000000142972ca */ /* 0x000fe200000e0000 */
[----:B------:R-:W-:Y:S01]  /*6ce0*/  VIADD R78, R78, 0x1 ;  /* 0x000000014e4e7836 */ /* 0x000fe20000000000 */
[----:B------:R-:W-:Y:S02]  /*6cf0*/  @!P1 SHF.R.U32.HI R2, RZ, R14, R3 ;  /* 0x0000000eff029219 */ /* 0x000fe40000011603 */
[----:B------:R-:W-:Y:S02]  /*6d00*/  @!P1 SEL R3, R31, R0, !P2 ;  /* 0x000000001f039207 */ /* 0x000fe40005000000 */
[----:B------:R-:W-:Y:S02]  /*6d10*/  @!P1 SEL R2, R29, R2, !P0 ;  /* 0x000000021d029207 */ /* 0x000fe40004000000 */
[----:B------:R-:W-:Y:S01]  /*6d20*/  @P4 SHF.R.U32.HI R71, RZ, 0x10, R17 ;  /* 0x00000010ff474819 */ /* 0x000fe20000011611 */
[----:B------:R-:W-:Y:S02]  /*6d30*/  USHF.L.U32 UR42, UR42, 0x6, URZ ;  /* 0x000000062a2a7899 */ /* 0x000fe400080006ff */
[----:B------:R-:W-:Y:S02]  /*6d40*/  @!P1 IMAD.IADD R0, R2, 0x1, -R3 ;  /* 0x0000000102009824 */ /* 0x000fe400078e0a03 */
[----:B------:R-:W-:Y:S01]  /*6d50*/  @!P1 IMAD.IADD R2, R3, 0x1, -R2 ;  /* 0x0000000103029824 */ /* 0x000fe200078e0a02 */
[----:B------:R-:W-:Y:S01]  /*6d60*/  USHF.L.U32 UR41, UR41, 0x6, URZ ;  /* 0x0000000629297899 */ /* 0x000fe200080006ff */
[----:B------:R-:W-:Y:S02]  /*6d70*/  @!P1 IMAD R31, R0, R9, R31 ;  /* 0x00000009001f9224 */ /* 0x000fe400078e021f */
[----:B------:R-:W-:Y:S01]  /*6d80*/  @!P1 IMAD R29, R2, R10, R29 ;  /* 0x0000000a021d9224 */ /* 0x000fe200078e021d */
[----:B------:R-:W-:Y:S08]  /*6d90*/  BRA.U !UP0, `(.L_x_132) ;  /* 0x00000001087c7547 */ /* 0x000ff0000b800000 */
[----:B------:R-:W1:Y:S01]  /*6da0*/  LDCU.64 UR8, c[0x4][0x80] ;  /* 0x01001000ff0877ac */ /* 0x000e620008000a00 */
[----:B------:R-:W-:Y:S01]  /*6db0*/  MOV R2, 0x0 ;  /* 0x0000000000027802 */ /* 0x000fe20000000f00 */
[----:B------:R-:W-:Y:S02]  /*6dc0*/  HFMA2 R12, -RZ, RZ, 0, 5.9604644775390625e-08 ;  /* 0x00000001ff0c7431 */ /* 0x000fe400000001ff */
[----:B------:R-:W-:Y:S01]  /*6dd0*/  IMAD.MOV.U32 R8, RZ, RZ, 0x70 ;  /* 0x00000070ff087424 */ /* 0x000fe200078e00ff */
[----:B------:R2:W3:Y:S01]  /*6de0*/  LDC.64 R14, c[0x4][R2] ;  /* 0x01000000020e7b82 */ /* 0x0004e20000000a00 */
[----:B------:R-:W4:Y:S01]  /*6df0*/  LDCU.64 UR6, c[0x4][0x88] ;  /* 0x01001100ff0677ac */ /* 0x000f220008000a00 */
[----:B------:R-:W-:Y:S01]  /*6e00*/  IMAD.MOV.U32 R13, RZ, RZ, RZ ;  /* 0x000000ffff0d7224 */ /* 0x000fe200078e00ff */
[----:B------:R-:W2:Y:S01]  /*6e10*/  LDCU.64 UR4, c[0x4][0x8] ;  /* 0x01000100ff0477ac */ /* 0x000ea20008000a00 */
[----:B-1----:R-:W-:Y:S01]  /*6e20*/  MOV R5, UR9 ;  /* 0x0000000900057c02 */ /* 0x002fe20008000f00 */
[----:B------:R-:W-:Y:S01]  /*6e30*/  IMAD.U32 R4, RZ, RZ, UR8 ;  /* 0x00000008ff047e24 */ /* 0x000fe2000f8e00ff */
[----:B----4-:R-:W-:Y:S01]  /*6e40*/  MOV R7, UR7 ;  /* 0x0000000700077c02 */ /* 0x010fe20008000f00 */
[----:B------:R-:W-:Y:S01]  /*6e50*/  IMAD.U32 R6, RZ, RZ, UR6 ;  /* 0x00000006ff067e24 */ /* 0x000fe2000f8e00ff */
[----:B--2---:R-:W-:Y:S01]  /*6e60*/  MOV R11, UR5 ;  /* 0x00000005000b7c02 */ /* 0x004fe20008000f00 */
[----:B------:R-:W-:Y:S02]  /*6e70*/  IMAD.U32 R10, RZ, RZ, UR4 ;  /* 0x00000004ff0a7e24 */ /* 0x000fe4000f8e00ff */
[----:B------:R-:W-:Y:S07]  /*6e80*/  LEPC R20, `(.L_x_133) ;  /* 0x000000001014794e */ /* 0x000fee0000000000 */
[----:B---3-5:R-:W-:Y:S05]  /*6e90*/  CALL.ABS.NOINC R14 ;  /* 0x000000000e007343 */ /* 0x028fea0003c00000 */
.L_x_133:
[----:B------:R-:W1:Y:S01]  /*6ea0*/  LDCU.64 UR8, c[0x4][0x80] ;  /* 0x01001000ff0877ac */ /* 0x000e620008000a00 */
[----:B------:R-:W2:Y:S01]  /*6eb0*/  LDC.64 R2, c[0x4][R2] ;  /* 0x0100000002027b82 */ /* 0x000ea20000000a00 */
[----:B------:R-:W-:Y:S02]  /*6ec0*/  HFMA2 R12, -RZ, RZ, 0, 5.9604644775390625e-08 ;  /* 0x00000001ff0c7431 */ /* 0x000fe400000001ff */
[----:B------:R-:W-:Y:S02]  /*6ed0*/  IMAD.MOV.U32 R8, RZ, RZ, 0x70 ;  /* 0x00000070ff087424 */ /* 0x000fe400078e00ff */
[----:B------:R-:W-:Y:S01]  /*6ee0*/  IMAD.MOV.U32 R13, RZ, RZ, RZ ;  /* 0x000000ffff0d7224 */ /* 0x000fe200078e00ff */
[----:B------:R-:W3:Y:S01]  /*6ef0*/  LDCU.64 UR6, c[0x4][0x88] ;  /* 0x01001100ff0677ac */ /* 0x000ee20008000a00 */
[----:B------:R-:W4:Y:S01]  /*6f00*/  LDCU.64 UR4, c[0x4][0x8] ;  /* 0x01000100ff0477ac */ /* 0x000f220008000a00 */
[----:B-1----:R-:W-:Y:S02]  /*6f10*/  MOV R4, UR8 ;  /* 0x0000000800047c02 */ /* 0x002fe40008000f00 */
[----:B------:R-:W-:Y:S02]  /*6f20*/  MOV R5, UR9 ;  /* 0x0000000900057c02 */ /* 0x000fe40008000f00 */
[----:B---3--:R-:W-:Y:S01]  /*6f30*/  MOV R7, UR7 ;  /* 0x0000000700077c02 */ /* 0x008fe20008000f00 */
[----:B------:R-:W-:Y:S01]  /*6f40*/  IMAD.U32 R6, RZ, RZ, UR6 ;  /* 0x00000006ff067e24 */ /* 0x000fe2000f8e00ff */
[----:B----4-:R-:W-:Y:S01]  /*6f50*/  MOV R11, UR5 ;  /* 0x00000005000b7c02 */ /* 0x010fe20008000f00 */
[----:B------:R-:W-:Y:S02]  /*6f60*/  IMAD.U32 R10, RZ, RZ, UR4 ;  /* 0x00000004ff0a7e24 */ /* 0x000fe4000f8e00ff */
[----:B------:R-:W-:Y:S07]  /*6f70*/  LEPC R20, `(.L_x_132) ;  /* 0x000000001014794e */ /* 0x000fee0000000000 */
[----:B--2---:R-:W-:Y:S05]  /*6f80*/  CALL.ABS.NOINC R2 ;  /* 0x0000000002007343 */ /* 0x004fea0003c00000 */
.L_x_132:
[----:B------:R-:W-:Y:S01]  /*6f90*/  ISETP.NE.U32.AND P4, PT, R54, RZ, PT ;  /* 0x000000ff3600720c */ /* 0x000fe20003f85070 */
[----:B------:R-:W-:Y:S01]  /*6fa0*/  UISETP.NE.AND UP2, UPT, UR53, URZ, UPT ;  /* 0x000000ff3500728c */ /* 0x000fe2000bf45270 */
[----:B------:R-:W-:Y:S01]  /*6fb0*/  ISETP.NE.U32.AND P2, PT, RZ, UR38, PT ;  /* 0x00000026ff007c0c */ /* 0x000fe2000bf45070 */
[----:B------:R-:W-:Y:S01]  /*6fc0*/  UISETP.NE.U32.AND UP1, UPT, UR44, URZ, UPT ;  /* 0x000000ff2c00728c */ /* 0x000fe2000bf25070 */
[----:B------:R-:W-:Y:S01]  /*6fd0*/  ISETP.NE.AND.EX P4, PT, R55, RZ, PT, P4 ;  /* 0x000000ff3700720c */ /* 0x000fe20003f85340 */
[----:B------:R-:W-:Y:S01]  /*6fe0*/  UPLOP3.LUT UP0, UPT, UPT, UPT, UPT, 0x40, 0x4 ;  /* 0x000000000004789c */ /* 0x000fe20003f0e870 */
[----:B------:R-:W-:Y:S01]  /*6ff0*/  ISETP.NE.AND.EX P2, PT, RZ, UR39, PT, P2 ;  /* 0x00000027ff007c0c */ /* 0x000fe2000bf45320 */
[----:B------:R-:W-:Y:S01]  /*7000*/  UISETP.NE.AND.EX UP1, UPT, UR45, URZ, UPT, UP1 ;  /* 0x000000ff2d00728c */ /* 0x000fe2000bf25310 */
[----:B------:R-:W-:Y:S04]  /*7010*/  PLOP3.LUT P1, PT, PT, PT, UP2, 0x80, 0x8 ;  /* 0x000000000008781c */ /* 0x000fe80003f2f028 */
[----:B------:R-:W-:Y:S06]  /*7020*/  @UP2 UPLOP3.LUT UP0, UPT, UPT, UPT, UP1, 0x80, 0x8 ;  /* 0x000000000008289c */ /* 0x000fec0003f0f010 */
[----:B------:R-:W-:Y:S01]  /*7030*/  PLOP3.LUT P0, PT, PT, PT, UP0, 0x80, 0x8 ;  /* 0x000000000008781c */ /* 0x000fe20003f0f008 */
[----:B------:R-:W-:Y:S01]  /*7040*/  @!UPT UIADD3 URZ, UPT, UPT, URZ, URZ, URZ ;  /* 0x000000fffffff290 */ /* 0x000fe2000fffe0ff */
[----:B------:R-:W-:Y:S11]  /*7050*/  BRA.U !UP1, `(.L_x_134) ;  /* 0x0000000109387547 */ /* 0x000ff6000b800000 */
[----:B------:R-:W-:Y:S01]  /*7060*/  UISETP.NE.U32.AND UP0, UPT, UR38, URZ, UPT ;  /* 0x000000ff2600728c */ /* 0x000fe2000bf05070 */
[----:B------:R-:W-:Y:S02]  /*7070*/  HFMA2 R0, -RZ, RZ, 0, 5.9604644775390625e-08 ;  /* 0x00000001ff007431 */ /* 0x000fe400000001ff */
[----:B------:R-:W-:Y:S01]  /*7080*/  IMAD.MOV.U32 R59, RZ, RZ, 0x1 ;  /* 0x00000001ff3b7424 */ /* 0x000fe200078e00ff */
[----:B------:R-:W-:Y:S06]  /*7090*/  UISETP.NE.AND.EX UP0, UPT, UR39, URZ, UPT, UP0 ;  /* 0x000000ff2700728c */ /* 0x000fec000bf05300 */
[----:B------:R-:W-:Y:S05]  /*70a0*/  PLOP3.LUT P3, PT, PT, PT, UP0, 0x80, 0x8 ;  /* 0x000000000008781c */ /* 0x000fea0003f6f008 */
[----:B------:R-:W1:Y:S01]  /*70b0*/  @UP0 LDCU.64 UR6, c[0x0][0x888] ;  /* 0x00011100ff0607ac */ /* 0x000e620008000a00 */
[----:B------:R-:W-:Y:S07]  /*70c0*/  @UP0 UIMAD UR4, UR36, UR44, URZ ;  /* 0x0000002c240402a4 */ /* 0x000fee000f8e02ff */
[----:B------:R-:W-:Y:S01]  /*70d0*/  @!P3 PRMT R59, R0, 0x7610, R59 ;  /* 0x00007610003bb816 */ /* 0x000fe2000000003b */
[----:B-1----:R-:W-:Y:S03]  /*70e0*/  @UP0 UIMAD.WIDE UR6, UR4, 0x4, UR6 ;  /* 0x00000004040608a5 */ /* 0x002fe6000f8e0206 */
[----:B------:R-:W1:Y:S03]  /*70f0*/  @!UP0 LDCU UR4, c[0x0][0x880] ;  /* 0x00011000ff0487ac */ /* 0x000e660008000800 */
[----:B------:R-:W-:Y:S01]  /*7100*/  IMAD.U32 R2, RZ, RZ, UR6 ;  /* 0x00000006ff027e24 */ /* 0x000fe2000f8e00ff */
[----:B------:R-:W-:Y:S05]  /*7110*/  MOV R3, UR7 ;  /* 0x0000000700037c02 */ /* 0x000fea0008000f00 */
[----:B-----5:R2:W5:Y:S02]  /*7120*/  @P3 LDG.E R35, desc[UR46][R2.64] ;  /* 0x0000002e02233981 */ /* 0x020564000c1e1900 */
[----:B-12---:R-:W-:Y:S02]  /*7130*/  @!P3 IMAD.U32 R35, RZ, RZ, UR4 ;  /* 0x00000004ff23be24 */ /* 0x006fe4000f8e00ff */
.L_x_134:
[----:B------:R-:W-:Y:S05]  /*7140*/  @!P4 BRA `(.L_x_135) ;  /* 0x000000000020c947 */ /* 0x000fea0003800000 */
[----:B------:R-:W-:Y:S04]  /*7150*/  ISETP.NE.U32.AND P3, PT, R52, RZ, PT ;  /* 0x000000ff3400720c */ /* 0x000fe80003f65070 */
[----:B------:R-:W-:Y:S11]  /*7160*/  ISETP.NE.AND.EX P3, PT, R53, RZ, PT, P3 ;  /* 0x000000ff3500720c */ /* 0x000ff60003f65330 */
[----:B------:R-:W-:Y:S02]  /*7170*/  @!UPT UIADD3 URZ, UPT, UPT, URZ, URZ, URZ ;  /* 0x000000fffffff290 */ /* 0x000fe4000fffe0ff */
[----:B------:R-:W1:Y:S01]  /*7180*/  @P3 LDC.64 R2, c[0x0][0x8a8] ;  /* 0x00022a00ff023b82 */ /* 0x000e620000000a00 */
[----:B------:R-:W-:Y:S04]  /*7190*/  @P3 IMAD R0, R54, UR36, RZ ;  /* 0x0000002436003c24 */ /* 0x000fe8000f8e02ff */
[----:B-1----:R-:W-:Y:S05]  /*71a0*/  @P3 IMAD.WIDE R2, R0, 0x4, R2 ;  /* 0x0000000400023825 */ /* 0x002fea00078e0202 */
[----:B-----5:R1:W5:Y:S02]  /*71b0*/  @P3 LDG.E R32, desc[UR46][R2.64] ;  /* 0x0000002e02203981 */ /* 0x020364000c1e1900 */
[----:B-1----:R-:W2:Y:S02]  /*71c0*/  @!P3 LDC R32, c[0x0][0x8a0] ;  /* 0x00022800ff20bb82 */ /* 0x002ea40000000800 */
.L_x_135:
[----:B-----5:R-:W-:Y:S01]  /*71d0*/  FSETP.NEU.AND P3, PT, R35, RZ, PT ;  /* 0x000000ff2300720b */ /* 0x020fe20003f6d000 */
[----:B------:R-:W-:Y:S01]  /*71e0*/  ULOP3.LUT UR4, UR51, 0x1, URZ, 0x3c, !UPT ;  /* 0x0000000133047892 */ /* 0x000fe2000f8e3cff */
[----:B------:R-:W-:Y:S01]  /*71f0*/  SEL R5, RZ, 0xffffffff, P2 ;  /* 0xffffffffff057807 */ /* 0x000fe20001000000 */
[----:B------:R-:W-:Y:S01]  /*7200*/  IMAD.U32 R38, RZ, RZ, UR56 ;  /* 0x00000038ff267e24 */ /* 0x000fe2000f8e00ff */
[----:B------:R-:W-:Y:S01]  /*7210*/  @P1 LOP3.LUT P2, RZ, R59, 0xff, RZ, 0xc0, !PT ;  /* 0x000000ff3bff1812 */ /* 0x000fe2000784c0ff */
[----:B------:R-:W-:Y:S01]  /*7220*/  IMAD.SHL.U32 R81, R68, 0x2, RZ ;  /* 0x0000000244517824 */ /* 0x000fe200078e00ff */
[----:B------:R-:W-:Y:S01]  /*7230*/  @P1 SEL R2, RZ, 0xffffffff, P3 ;  /* 0xffffffffff021807 */ /* 0x000fe20001800000 */
[----:B------:R-:W-:Y:S01]  /*7240*/  IMAD.U32 R83, RZ, RZ, UR4 ;  /* 0x00000004ff537e24 */ /* 0x000fe2000f8e00ff */
[----:B------:R-:W-:Y:S01]  /*7250*/  LEA R76, R30, UR48, 0x3 ;  /* 0x000000301e4c7c11 */ /* 0x000fe2000f8e18ff */
[----:B------:R-:W-:Y:S01]  /*7260*/  IMAD.SHL.U32 R38, R38, 0x1000, RZ ;  /* 0x0000100026267824 */ /* 0x000fe200078e00ff */
[----:B------:R-:W-:Y:S01]  /*7270*/  @P0 SEL R2, R5, R2, !P2 ;  /* 0x0000000205020207 */ /* 0x000fe20005000000 */
[----:B------:R-:W-:Y:S01]  /*7280*/  BSSY B1, `(.L_x_136) ;  /* 0x0000035000017945 */ /* 0x000fe20003800000 */
[----:B------:R-:W-:Y:S01]  /*7290*/  SHF.L.U32 R3, R73, 0x1f, RZ ;  /* 0x0000001f49037819 */ /* 0x000fe200000006ff */
[----:B------:R-:W-:Y:S01]  /*72a0*/  IMAD.MOV.U32 R82, RZ, RZ, 0x1 ;  /* 0x00000001ff527424 */ /* 0x000fe200078e00ff */
[----:B------:R-:W-:Y:S01]  /*72b0*/  @P1 LOP3.LUT R2, R2, 0x1, RZ, 0xc0, !PT ;  /* 0x0000000102021812 */ /* 0x000fe200078ec0ff */
[----:B------:R-:W-:Y:S01]  /*72c0*/  IMAD R34, R30, 0x20, R33 ;  /* 0x000000201e227824 */ /* 0x000fe200078e0221 */
[----:B------:R-:W-:Y:S01]  /*72d0*/  PLOP3.LUT P2, PT, PT, PT, UP1, 0x80, 0x8 ;  /* 0x000000000008781c */ /* 0x000fe20003f4f018 */
[----:B------:R-:W-:Y:S01]  /*72e0*/  IMAD.U32 R80, RZ, RZ, UR56 ;  /* 0x00000038ff507e24 */ /* 0x000fe2000f8e00ff */
[----:B------:R-:W-:Y:S01]  /*72f0*/  ISETP.NE.U32.OR P5, PT, R2, 0x1, !P1 ;  /* 0x000000010200780c */ /* 0x000fe20004fa5470 */
[----:B------:R-:W-:Y:S01]  /*7300*/  IMAD.U32 R2, RZ, RZ, UR56 ;  /* 0x00000038ff027e24 */ /* 0x000fe2000f8e00ff */
[----:B------:R-:W-:Y:S02]  /*7310*/  CS2R R50, SRZ ;  /* 0x0000000000327805 */ /* 0x000fe4000001ff00 */
[----:B------:R-:W-:Y:S02]  /*7320*/  CS2R R48, SRZ ;  /* 0x0000000000307805 */ /* 0x000fe4000001ff00 */
[----:B------:R-:W-:Y:S02]  /*7330*/  P2R R79, PR, RZ, 0x20 ;  /* 0x00000020ff4f7803 */ /* 0x000fe40000000000 */
[----:B------:R-:W-:Y:S02]  /*7340*/  CS2R R42, SRZ ;  /* 0x00000000002a7805 */ /* 0x000fe4000001ff00 */
[----:B------:R-:W-:Y:S02]  /*7350*/  LEA R0, R2, UR48, 0x3 ;  /* 0x0000003002007c11 */ /* 0x000fe4000f8e18ff */
[----:B------:R-:W-:Y:S02]  /*7360*/  CS2R R40, SRZ ;  /* 0x0000000000287805 */ /* 0x000fe4000001ff00 */
[----:B------:R-:W-:Y:S02]  /*7370*/  SEL R2, RZ, 0xffffffff, P3 ;  /* 0xffffffffff027807 */ /* 0x000fe40001800000 */
[----:B------:R-:W-:Y:S02]  /*7380*/  LOP3.LUT P3, R77, R59, 0xff, RZ, 0xc0, !PT ;  /* 0x000000ff3b4d7812 */ /* 0x000fe4000786c0ff */
[----:B------:R-:W-:Y:S02]  /*7390*/  IADD3 R39, PT, PT, R38, UR48, R81 ;  /* 0x0000003026277c10 */ /* 0x000fe4000fffe051 */
[----:B------:R-:W-:Y:S02]  /*73a0*/  @P5 SHF.L.U32 R7, R83, 0x1f, RZ ;  /* 0x0000001f53075819 */ /* 0x000fe400000006ff */
[----:B------:R-:W-:Y:S02]  /*73b0*/  @P2 SEL R2, R5, R2, !P3 ;  /* 0x0000000205022207 */ /* 0x000fe40005800000 */
[----:B------:R-:W1:Y:S02]  /*73c0*/  @P5 SYNCS.PHASECHK.TRANS64.TRYWAIT P1, [R0+URZ+0x230], R7 ;  /* 0x00023007000055a7 */ /* 0x000e6400080211ff */
[----:B------:R-:W-:Y:S04]  /*73d0*/  LOP3.LUT R2, R2, 0x1, RZ, 0xc0, !PT ;  /* 0x0000000102027812 */ /* 0x000fe800078ec0ff */
[----:B------:R-:W-:Y:S04]  /*73e0*/  ISETP.NE.U32.AND P4, PT, R2, 0x1, PT ;  /* 0x000000010200780c */ /* 0x000fe80003f85070 */
[----:B------:R-:W-:Y:S01]  /*73f0*/  P2R R85, PR, RZ, 0x10 ;  /* 0x00000010ff557803 */ /* 0x000fe20000000000 */
[----:B------:R3:W4:Y:S01]  /*7400*/  SYNCS.PHASECHK.TRANS64.TRYWAIT P0, [R76+URZ+0x290], R3 ;  /* 0x000290034c0075a7 */ /* 0x00072200080011ff */
[----:B-1----:R-:W-:Y:S01]  /*7410*/  @P5 SEL R82, RZ, 0x1, !P1 ;  /* 0x00000001ff525807 */ /* 0x002fe20004800000 */
[----:B---3--:R-:W-:Y:S06]  /*7420*/  @!P5 BRA `(.L_x_137) ;  /* 0x000000000068d947 */ /* 0x008fec0003800000 */
[----:B------:R-:W-:Y:S01]  /*7430*/  LOP3.LUT P5, RZ, R69, 0x40, RZ, 0xc0, !PT ;  /* 0x0000004045ff7812 */ /* 0x000fe200078ac0ff */
[C---:B------:R-:W-:Y:S01]  /*7440*/  VIADD R4, R39.reuse, 0x400 ;  /* 0x0000040027047836 */ /* 0x040fe20000000000 */
[----:B------:R-:W-:Y:S01]  /*7450*/  ISETP.NE.AND P2, PT, R82, RZ, PT ;  /* 0x000000ff5200720c */ /* 0x000fe20003f45270 */
[----:B------:R-:W-:Y:S01]  /*7460*/  BSSY B0, `(.L_x_138) ;  /* 0x000000d000007945 */ /* 0x000fe20003800000 */
[----:B------:R-:W-:Y:S01]  /*7470*/  PLOP3.LUT P1, PT, PT, PT, PT, 0x8, 0x80 ;  /* 0x000000000080781c */ /* 0x000fe20003f2e170 */
[----:B------:R-:W-:Y:S01]  /*7480*/  @P4 VIADD R2, R39, 0x410 ;  /* 0x0000041027024836 */ /* 0x000fe20000000000 */
[----:B------:R-:W-:Y:S02]  /*7490*/  @P4 PLOP3.LUT P1, PT, P5, PT, PT, 0x80, 0x8 ;  /* 0x000000000008481c */ /* 0x000fe40002f2f070 */
[----:B------:R-:W-:Y:S02]  /*74a0*/  CS2R R50, SRZ ;  /* 0x0000000000327805 */ /* 0x000fe4000001ff00 */
[----:B------:R-:W-:Y:S02]  /*74b0*/  CS2R R48, SRZ ;  /* 0x0000000000307805 */ /* 0x000fe4000001ff00 */
[----:B------:R-:W-:Y:S02]  /*74c0*/  CS2R R42, SRZ ;  /* 0x00000000002a7805 */ /* 0x000fe4000001ff00 */
[----:B------:R-:W-:Y:S05]  /*74d0*/  CS2R R40, SRZ ;  /* 0x0000000000287805 */ /* 0x000fea000001ff00 */
[----:B------:R-:W-:Y:S01]  /*74e0*/  @P1 VIADD R2, R4, 0xfffffff0 ;  /* 0xfffffff004021836 */ /* 0x000fe20000000000 */
[----:B------:R-:W-:Y:S06]  /*74f0*/  @P2 BRA `(.L_x_139) ;  /* 0x00000000000c2947 */ /* 0x000fec0003800000 */
[----:B------:R-:W-:Y:S04]  /*7500*/  SHF.L.U32 R5, R83, 0x1f, RZ ;  /* 0x0000001f53057819 */ /* 0x000fe800000006ff */
[----:B------:R-:W1:Y:S02]  /*7510*/  SYNCS.PHASECHK.TRANS64.TRYWAIT P1, [R0+URZ+0x230], R5 ;  /* 0x00023005000075a7 */ /* 0x000e6400080211ff */
[----:B-1----:R-:W-:Y:S05]  /*7520*/  @!P1 BRA `(.L_x_140) ;  /* 0x0000002800d49947 */ /* 0x002fea0003800000 */
.L_x_139:
[----:B------:R-:W-:Y:S05]  /*7530*/  BSYNC B0 ;  /* 0x0000000000007941 */ /* 0x000fea0003800000 */
.L_x_138:
[----:B------:R-:W-:Y:S01]  /*7540*/  UIADD3 UR5, UPT, UPT, UR56, 0x1, URZ ;  /* 0x0000000138057890 */ /* 0x000fe2000fffe0ff */
[----:B------:R-:W-:Y:S03]  /*7550*/  ISETP.NE.AND P1, PT, R85, RZ, PT ;  /* 0x000000ff5500720c */ /* 0x000fe60003f25270 */
[----:B------:R-:W-:Y:S04]  /*7560*/  UISETP.NE.AND UP0, UPT, UR5, 0x3, UPT ;  /* 0x000000030500788c */ /* 0x000fe8000bf05270 */
[----:B------:R-:W-:Y:S02]  /*7570*/  USEL UR4, URZ, 0x1, UP0 ;  /* 0x00000001ff047887 */ /* 0x000fe40008000000 */
[----:B------:R-:W-:Y:S04]  /*7580*/  USEL UR5, UR5, URZ, UP0 ;  /* 0x000000ff05057287 */ /* 0x000fe80008000000 */
[----:B------:R3:W1:Y:S01]  /*7590*/  @P1 LDS.128 R48, [R2] ;  /* 0x0000000002301984 */ /* 0x0006620000000c00 */
[----:B------:R-:W-:Y:S01]  /*75a0*/  LOP3.LUT R83, R83, UR4, RZ, 0x3c, !PT ;  /* 0x0000000453537c12 */ /* 0x000fe2000f8e3cff */
[----:B------:R-:W-:Y:S02]  /*75b0*/  IMAD.U32 R80, RZ, RZ, UR5 ;  /* 0x00000005ff507e24 */ /* 0x000fe4000f8e00ff */
[----:B------:R3:W1:Y:S04]  /*75c0*/  @P1 LDS.128 R40, [R39+0x400] ;  /* 0x0004000027281984 */ /* 0x0006680000000c00 */
.L_x_137:
[----:B------:R-:W-:Y:S05]  /*75d0*/  BSYNC B1 ;  /* 0x0000000000017941 */ /* 0x000fea0003800000 */
.L_x_136:
[----:B-1----:R-:W-:Y:S04]  /*75e0*/  SHF.R.U32.HI R5, RZ, 0x15, R34 ;  /* 0x00000015ff057819 */ /* 0x002fe80000011622 */
[----:B------:R-:W-:Y:S01]  /*75f0*/  LOP3.LUT P1, RZ, R5, 0x3, R70, 0x48, !PT ;  /* 0x0000000305ff7812 */ /* 0x000fe20007824846 */
[----:B------:R-:W-:Y:S01]  /*7600*/  @!UPT UIADD3 URZ, UPT, UPT, URZ, URZ, URZ ;  /* 0x000000fffffff290 */ /* 0x000fe2000fffe0ff */
[----:B----4-:R-:W-:Y:S11]  /*7610*/  @P0 BRA `(.L_x_141) ;  /* 0x0000000000080947 */ /* 0x010ff60003800000 */
[----:B------:R-:W1:Y:S02]  /*7620*/  SYNCS.PHASECHK.TRANS64.TRYWAIT P0, [R76+URZ+0x290], R3 ;  /* 0x000290034c0075a7 */ /* 0x000e6400080011ff */
[----:B-1----:R-:W-:Y:S05]  /*7630*/  @!P0 BRA `(.L_x_142) ;  /* 0x0000002800a48947 */ /* 0x002fea0003800000 */
.L_x_141:
[----:B------:R-:W-:Y:S05]  /*7640*/  @!P1 BRA `(.L_x_143) ;  /* 0x0000000000409947 */ /* 0x000fea0003800000 */
[----:B------:R-:W4:Y:S01]  /*7650*/  LDCU.64 UR8, c[0x4][0x70] ;  /* 0x01000e00ff0877ac */ /* 0x000f220008000a00 */
[----:B-1----:R-:W-:Y:S01]  /*7660*/  MOV R3, 0x0 ;  /* 0x0000000000037802 */ /* 0x002fe20000000f00 */
[----:B------:R-:W-:Y:S02]  /*7670*/  HFMA2 R12, -RZ, RZ, 0, 5.9604644775390625e-08 ;  /* 0x00000001ff0c7431 */ /* 0x000fe400000001ff */
[----:B------:R-:W-:Y:S02]  /*7680*/  IMAD.MOV.U32 R8, RZ, RZ, 0x192 ;  /* 0x00000192ff087424 */ /* 0x000fe400078e00ff */
[----:B------:R-:W-:Y:S01]  /*7690*/  IMAD.MOV.U32 R13, RZ, RZ, RZ ;  /* 0x000000ffff0d7224 */ /* 0x000fe200078e00ff */
[----:B------:R-:W1:Y:S01]  /*76a0*/  LDCU.64 UR6, c[0x4][0x78] ;  /* 0x01000f00ff0677ac */ /* 0x000e620008000a00 */
[----:B---3--:R-:W3:Y:S01]  /*76b0*/  LDC.64 R2, c[0x4][R3] ;  /* 0x0100000003027b82 */ /* 0x008ee20000000a00 */
[----:B------:R-:W5:Y:S01]  /*76c0*/  LDCU.64 UR4, c[0x4][0x10] ;  /* 0x01000200ff0477ac */ /* 0x000f620008000a00 */
[----:B----4-:R-:W-:Y:S01]  /*76d0*/  MOV R5, UR9 ;  /* 0x0000000900057c02 */ /* 0x010fe20008000f00 */
[----:B------:R-:W-:Y:S01]  /*76e0*/  IMAD.U32 R4, RZ, RZ, UR8 ;  /* 0x00000008ff047e24 */ /* 0x000fe2000f8e00ff */
[----:B-1----:R-:W-:Y:S01]  /*76f0*/  MOV R7, UR7 ;  /* 0x0000000700077c02 */ /* 0x002fe20008000f00 */
[----:B------:R-:W-:Y:S01]  /*7700*/  IMAD.U32 R6, RZ, RZ, UR6 ;  /* 0x00000006ff067e24 */ /* 0x000fe2000f8e00ff */
[----:B-----5:R-:W-:Y:S01]  /*7710*/  MOV R11, UR5 ;  /* 0x00000005000b7c02 */ /* 0x020fe20008000f00 */
[----:B------:R-:W-:Y:S02]  /*7720*/  IMAD.U32 R10, RZ, RZ, UR4 ;  /* 0x00000004ff0a7e24 */ /* 0x000fe4000f8e00ff */
[----:B------:R-:W-:Y:S07]  /*7730*/  LEPC R20, `(.L_x_143) ;  /* 0x000000001014794e */ /* 0x000fee0000000000 */
[----:B--23--:R-:W-:Y:S05]  /*7740*/  CALL.ABS.NOINC R2 ;  /* 0x0000000002007343 */ /* 0x00cfea0003c00000 */
.L_x_143:
[----:B------:R-:W-:Y:S01]  /*7750*/  SHF.L.U32 R20, R40, 0x10, RZ ;  /* 0x0000001028147819 */ /* 0x000fe200000006ff */
[----:B------:R-:W-:Y:S05]  /*7760*/  WARPSYNC.ALL ;  /* 0x0000000000007948 */ /* 0x000fea0003800000 */
[----:B------:R-:W-:Y:S01]  /*7770*/  R2UR UR4, R34 ;  /* 0x00000000220472ca */ /* 0x000fe200000e0000 */
[----:B------:R-:W-:Y:S01]  /*7780*/  BSSY.RECONVERGENT B0, `(.L_x_144) ;  /* 0x0000055000007945 */ /* 0x000fe20003800200 */
[----:B------:R-:W-:Y:S02]  /*7790*/  LOP3.LUT R21, R40, 0xffff0000, RZ, 0xc0, !PT ;  /* 0xffff000028157812 */ /* 0x000fe400078ec0ff */
[----:B------:R-:W-:Y:S02]  /*77a0*/  LOP3.LUT R36, R41, 0xffff0000, RZ, 0xc0, !PT ;  /* 0xffff000029247812 */ /* 0x000fe400078ec0ff */
[----:B------:R-:W-:Y:S02]  /*77b0*/  SHF.L.U32 R37, R43, 0x10, RZ ;  /* 0x000000102b257819 */ /* 0x000fe400000006ff */
[----:B------:R-:W-:Y:S02]  /*77c0*/  MOV R84, 0x10 ;  /* 0x0000001000547802 */ /* 0x000fe40000000f00 */
[----:B------:R-:W-:Y:S02]  /*77d0*/  LOP3.LUT P6, RZ, R69, 0x40, RZ, 0xc0, !PT ;  /* 0x0000004045ff7812 */ /* 0x000fe400078cc0ff */
[----:B------:R-:W-:Y:S01]  /*77e0*/  ISETP.NE.AND P0, PT, R74, RZ, PT ;  /* 0x000000ff4a00720c */ /* 0x000fe20003f05270 */
[----:B------:R-:W2:Y:S01]  /*77f0*/  LDTM.x16 R4, tmem[UR4] ;  /* 0x00000004000479ee */ /* 0x000ea20008240000 */
[----:B------:R-:W-:Y:S04]  /*7800*/  SEL R84, R84, 0xfffffff0, !P6 ;  /* 0xfffffff054547807 */ /* 0x000fe80007000000 */
[----:B------:R-:W-:Y:S01]  /*7810*/  IADD3 R86, PT, PT, R39, R84, RZ ;  /* 0x0000005427567210 */ /* 0x000fe20007ffe0ff */
[C---:B--2---:R-:W-:Y:S01]  /*7820*/  FMUL R0, R32.reuse, R4 ;  /* 0x0000000420007220 */ /* 0x044fe20000400000 */
[C---:B---3--:R-:W-:Y:S01]  /*7830*/  FMUL R2, R32.reuse, R5 ;  /* 0x0000000520027220 */ /* 0x048fe20000400000 */
[C---:B-1----:R-:W-:Y:S01]  /*7840*/  FMUL R3, R32.reuse, R6 ;  /* 0x0000000620037220 */ /* 0x042fe20000400000 */
[----:B------:R-:W-:Y:S01]  /*7850*/  FMUL R7, R32, R7 ;  /* 0x0000000720077220 */ /* 0x000fe20000400000 */
[----:B------:R-:W-:Y:S01]  /*7860*/  FFMA R0, R35, R20, R0 ;  /* 0x0000001423007223 */ /* 0x000fe20000000000 */
[----:B------:R-:W-:Y:S01]  /*7870*/  SHF.L.U32 R20, R41, 0x10, RZ ;  /* 0x0000001029147819 */ /* 0x000fe200000006ff */
[C---:B------:R-:W-:Y:S01]  /*7880*/  FFMA R2, R35.reuse, R21, R2 ;  /* 0x0000001523027223 */ /* 0x040fe20000000002 */
[----:B------:R-:W-:Y:S01]  /*7890*/  SHF.L.U32 R21, R42, 0x10, RZ ;  /* 0x000000102a157819 */ /* 0x000fe200000006ff */
[C---:B------:R-:W-:Y:S01]  /*78a0*/  FMUL R4, R32.reuse, R8 ;  /* 0x0000000820047220 */ /* 0x040fe20000400000 */
[----:B------:R-:W-:Y:S01]  /*78b0*/  FMUL R5, R32, R9 ;  /* 0x0000000920057220 */ /* 0x000fe20000400000 */
[C---:B------:R-:W-:Y:S01]  /*78c0*/  FFMA R3, R35.reuse, R20, R3 ;  /* 0x0000001423037223 */ /* 0x040fe20000000003 */
[----:B------:R-:W-:Y:S01]  /*78d0*/  LOP3.LUT R20, R42, 0xffff0000, RZ, 0xc0, !PT ;  /* 0xffff00002a147812 */ /* 0x000fe200078ec0ff */
[----:B------:R-:W-:Y:S01]  /*78e0*/  FFMA R7, R35, R36, R7 ;  /* 0x0000002423077223 */ /* 0x000fe20000000007 */
[----:B------:R-:W-:Y:S01]  /*78f0*/  LOP3.LUT R36, R43, 0xffff0000, RZ, 0xc0, !PT ;  /* 0xffff00002b247812 */ /* 0x000fe200078ec0ff */
[----:B------:R-:W-:Y:S01]  /*7900*/  FMUL R6, R32, R10 ;  /* 0x0000000a20067220 */ /* 0x000fe20000400000 */
[----:B------:R-:W-:Y:S01]  /*7910*/  F2FP.BF16.F32.PACK_AB R44, R2, R0 ;  /* 0x00000000022c723e */ /* 0x000fe200000010ff */
[----:B------:R-:W-:Y:S01]  /*7920*/  FMUL R11, R32, R11 ;  /* 0x0000000b200b7220 */ /* 0x000fe20000400000 */
[----:B------:R-:W-:Y:S01]  /*7930*/  F2FP.BF16.F32.PACK_AB R45, R7, R3 ;  /* 0x00000003072d723e */ /* 0x000fe200000010ff */
[C---:B------:R-:W-:Y:S01]  /*7940*/  FFMA R4, R35.reuse, R21, R4 ;  /* 0x0000001523047223 */ /* 0x040fe20000000004 */
[C---:B------:R-:W-:Y:S01]  /*7950*/  FFMA R5, R35.reuse, R20, R5 ;  /* 0x0000001423057223 */ /* 0x040fe20000000005 */
[C---:B------:R-:W-:Y:S01]  /*7960*/  FFMA R6, R35.reuse, R37, R6 ;  /* 0x0000002523067223 */ /* 0x040fe20000000006 */
[----:B------:R-:W-:Y:S01]  /*7970*/  SHF.L.U32 R20, R48, 0x10, RZ ;  /* 0x0000001030147819 */ /* 0x000fe200000006ff */
[----:B------:R-:W-:Y:S01]  /*7980*/  FFMA R11, R35, R36, R11 ;  /* 0x00000024230b7223 */ /* 0x000fe2000000000b */
[----:B------:R-:W-:Y:S01]  /*7990*/  FMUL R8, R32, R12 ;  /* 0x0000000c20087220 */ /* 0x000fe20000400000 */
[----:B------:R-:W-:Y:S01]  /*79a0*/  LOP3.LUT R36, R48, 0xffff0000, RZ, 0xc0, !PT ;  /* 0xffff000030247812 */ /* 0x000fe200078ec0ff */
[C---:B------:R-:W-:Y:S01]  /*79b0*/  FMUL R9, R32.reuse, R13 ;  /* 0x0000000d20097220 */ /* 0x040fe20000400000 */
[----:B------:R-:W-:Y:S01]  /*79c0*/  SHF.L.U32 R21, R49, 0x10, RZ ;  /* 0x0000001031157819 */ /* 0x000fe200000006ff */
[C---:B------:R-:W-:Y:S01]  /*79d0*/  FMUL R10, R32.reuse, R14 ;  /* 0x0000000e200a7220 */ /* 0x040fe20000400000 */
[----:B------:R-:W-:Y:S01]  /*79e0*/  FFMA R8, R35, R20, R8 ;  /* 0x0000001423087223 */ /* 0x000fe20000000008 */
[----:B------:R-:W-:Y:S01]  /*79f0*/  LOP3.LUT R20, R49, 0xffff0000, RZ, 0xc0, !PT ;  /* 0xffff000031147812 */ /* 0x000fe200078ec0ff */
[C---:B------:R-:W-:Y:S01]  /*7a00*/  FFMA R9, R35.reuse, R36, R9 ;  /* 0x0000002423097223 */ /* 0x040fe20000000009 */
[----:B------:R-:W-:Y:S01]  /*7a10*/  FMUL R15, R32, R15 ;  /* 0x0000000f200f7220 */ /* 0x000fe20000400000 */
[C---:B------:R-:W-:Y:S01]  /*7a20*/  FFMA R10, R35.reuse, R21, R10 ;  /* 0x00000015230a7223 */ /* 0x040fe2000000000a */
[----:B------:R-:W-:Y:S01]  /*7a30*/  SHF.L.U32 R21, R50, 0x10, RZ ;  /* 0x0000001032157819 */ /* 0x000fe200000006ff */
[----:B------:R-:W-:Y:S01]  /*7a40*/  FMUL R12, R32, R16 ;  /* 0x00000010200c7220 */ /* 0x000fe20000400000 */
[----:B------:R-:W-:Y:S01]  /*7a50*/  LOP3.LUT R36, R50, 0xffff0000, RZ, 0xc0, !PT ;  /* 0xffff000032247812 */ /* 0x000fe200078ec0ff */
[----:B------:R-:W-:Y:S01]  /*7a60*/  FFMA R15, R35, R20, R15 ;  /* 0x00000014230f7223 */ /* 0x000fe2000000000f */
[C---:B------:R-:W-:Y:S01]  /*7a70*/  FMUL R13, R32.reuse, R17 ;  /* 0x00000011200d7220 */ /* 0x040fe20000400000 */
[C---:B------:R-:W-:Y:S01]  /*7a80*/  SHF.L.U32 R37, R51.reuse, 0x10, RZ ;  /* 0x0000001033257819 */ /* 0x040fe200000006ff */
[C---:B------:R-:W-:Y:S01]  /*7a90*/  FMUL R14, R32.reuse, R18 ;  /* 0x00000012200e7220 */ /* 0x040fe20000400000 */
[----:B------:R-:W-:Y:S01]  /*7aa0*/  LOP3.LUT R20, R51, 0xffff0000, RZ, 0xc0, !PT ;  /* 0xffff000033147812 */ /* 0x000fe200078ec0ff */
[----:B------:R-:W-:Y:S01]  /*7ab0*/  FMUL R19, R32, R19 ;  /* 0x0000001320137220 */ /* 0x000fe20000400000 */
[----:B------:R-:W-:Y:S01]  /*7ac0*/  F2FP.BF16.F32.PACK_AB R46, R5, R4 ;  /* 0x00000004052e723e */ /* 0x000fe200000010ff */
[----:B------:R-:W-:Y:S01]  /*7ad0*/  FFMA R12, R35, R21, R12 ;  /* 0x00000015230c7223 */ /* 0x000fe2000000000c */
[----:B------:R-:W-:Y:S01]  /*7ae0*/  F2FP.BF16.F32.PACK_AB R47, R11, R6 ;  /* 0x000000060b2f723e */ /* 0x000fe200000010ff */
[C---:B------:R-:W-:Y:S01]  /*7af0*/  FFMA R13, R35.reuse, R36, R13 ;  /* 0x00000024230d7223 */ /* 0x040fe2000000000d */
[C---:B------:R-:W-:Y:S01]  /*7b00*/  FFMA R14, R35.reuse, R37, R14 ;  /* 0x00000025230e7223 */ /* 0x040fe2000000000e */
[----:B------:R-:W-:Y:S01]  /*7b10*/  FFMA R19, R35, R20, R19 ;  /* 0x0000001423137223 */ /* 0x000fe20000000013 */
[----:B------:R-:W-:Y:S01]  /*7b20*/  F2FP.BF16.F32.PACK_AB R64, R9, R8 ;  /* 0x000000080940723e */ /* 0x000fe200000010ff */
[----:B------:R1:W-:Y:S01]  /*7b30*/  STS.128 [R39+0x400], R44 ;  /* 0x0004002c27007388 */ /* 0x0003e20000000c00 */
[----:B------:R-:W-:Y:S02]  /*7b40*/  F2FP.BF16.F32.PACK_AB R65, R15, R10 ;  /* 0x0000000a0f41723e */ /* 0x000fe400000010ff */
[----:B------:R-:W-:Y:S02]  /*7b50*/  F2FP.BF16.F32.PACK_AB R66, R13, R12 ;  /* 0x0000000c0d42723e */ /* 0x000fe400000010ff */
[----:B------:R-:W-:Y:S05]  /*7b60*/  F2FP.BF16.F32.PACK_AB R67, R19, R14 ;  /* 0x0000000e1343723e */ /* 0x000fea00000010ff */
[----:B------:R1:W-:Y:S01]  /*7b70*/  STS.128 [R86+0x400], R64 ;  /* 0x0004004056007388 */ /* 0x0003e20000000c00 */
[----:B------:R-:W-:Y:S01]  /*7b80*/  @!PT LDS RZ, [RZ] ;  /* 0x00000000fffff984 */ /* 0x000fe20000000800 */
[----:B------:R-:W-:Y:S01]  /*7b90*/  @!PT LDS RZ, [RZ] ;  /* 0x00000000fffff984 */ /* 0x000fe20000000800 */
[----:B------:R-:W-:Y:S01]  /*7ba0*/  @!PT LDS RZ, [RZ] ;  /* 0x00000000fffff984 */ /* 0x000fe20000000800 */
[----:B------:R-:W-:Y:S01]  /*7bb0*/  @!PT LDS RZ, [RZ] ;  /* 0x00000000fffff984 */ /* 0x000fe20000000800 */
[----:B------:R2:W-:Y:S07]  /*7bc0*/  MEMBAR.ALL.CTA ;  /* 0x0000000000007992 */ /* 0x0005ee0000008000 */
[----:B--2---:R-:W2:Y:S02]  /*7bd0*/  FENCE.VIEW.ASYNC.S ;  /* 0x00000000000073c6 */ /* 0x004ea40000000000 */
[----:B--2---:R-:W-:Y:S06]  /*7be0*/  BAR.SYNC.DEFER_BLOCKING 0x1, 0x80 ;  /* 0x0042000000007b1d */ /* 0x004fec0000010000 */
[----:B------:R-:W-:Y:S05]  /*7bf0*/  @P0 BRA `(.L_x_145) ;  /* 0x0000000000340947 */ /* 0x000fea0003800000 */
[----:B------:R-:W-:Y:S01]  /*7c00*/  R2UR UR10, R38 ;  /* 0x00000000260a72ca */ /* 0x000fe200000e0000 */
[----:B------:R-:W-:Y:S01]  /*7c10*/  UIADD3 UR8, UP0, UPT, UR54, 0x680, URZ ;  /* 0x0000068036087890 */ /* 0x000fe2000ff1e0ff */
[----:B------:R-:W-:Y:S01]  /*7c20*/  UMOV UR43, UR36 ;  /* 0x00000024002b7c82 */ /* 0x000fe20008000000 */
[----:B------:R-:W-:Y:S02]  /*7c30*/  UIADD3 UR5, UPT, UPT, UR41, 0x20, URZ ;  /* 0x0000002029057890 */ /* 0x000fe4000fffe0ff */
[----:B------:R-:W-:Y:S01]  /*7c40*/  UIADD3.X UR9, UPT, UPT, URZ, UR55, URZ, UP0, !UPT ;  /* 0x00000037ff097290 */ /* 0x000fe200087fe4ff */
[----:B------:R-:W-:Y:S01]  /*7c50*/  UMOV UR6, UR42 ;  /* 0x0000002a00067c82 */ /* 0x000fe20008000000 */
[----:B------:R-:W-:Y:S06]  /*7c60*/  UMOV UR7, UR36 ;  /* 0x0000002400077c82 */ /* 0x000fec0008000000 */
[----:B------:R-:W-:Y:S04]  /*7c70*/  UIADD3 UR10, UPT, UPT, UR48, UR10, URZ ;  /* 0x0000000a300a7290 */ /* 0x000fe8000fffe0ff */
[----:B------:R-:W-:Y:S02]  /*7c80*/  UIADD3 UR40, UPT, UPT, UR10, 0x400, URZ ;  /* 0x000004000a287890 */ /* 0x000fe4000fffe0ff */
[----:B------:R-:W-:Y:S07]  /*7c90*/  UIADD3 UR4, UPT, UPT, UR10, 0xc00, URZ ;  /* 0x00000c000a047890 */ /* 0x000fee000fffe0ff */
[----:B------:R2:W-:Y:S02]  /*7ca0*/  UTMASTG.3D [UR40], [UR8] ;  /* 0x00000028080073b5 */ /* 0x0005e40008010000 */
[----:B------:R2:W-:Y:S02]  /*7cb0*/  UTMASTG.3D [UR4], [UR8] ;  /* 0x00000004080073b5 */ /* 0x0005e40008010000 */
[----:B--2---:R0:W-:Y:S02]  /*7cc0*/  UTMACMDFLUSH ;  /* 0x00000000000079b7 */ /* 0x0041e40000000000 */
.L_x_145:
[----:B------:R-:W-:Y:S05]  /*7cd0*/  BSYNC.RECONVERGENT B0 ;  /* 0x0000000000007941 */ /* 0x000fea0003800200 */
.L_x_144:
[----:B------:R-:W-:Y:S01]  /*7ce0*/  UIADD3 UR40, UPT, UPT, UR56, 0x1, URZ ;  /* 0x0000000138287890 */ /* 0x000fe2000fffe0ff */
[----:B------:R-:W-:Y:S03]  /*7cf0*/  BSSY.RECONVERGENT B0, `(.L_x_146) ;  /* 0x0000005000007945 */ /* 0x000fe60003800200 */
[----:B------:R-:W-:Y:S04]  /*7d00*/  UISETP.NE.AND UP0, UPT, UR40, 0x3, UPT ;  /* 0x000000032800788c */ /* 0x000fe8000bf05270 */
[----:B------:R-:W-:Y:S01]  /*7d10*/  USEL UR43, UR40, URZ, UP0 ;  /* 0x000000ff282b7287 */ /* 0x000fe20008000000 */
[----:B------:R-:W-:Y:S11]  /*7d20*/  @P0 BRA `(.L_x_147) ;  /* 0x0000000000040947 */ /* 0x000ff60003800000 */
[----:B------:R-:W-:Y:S04]  /*7d30*/  DEPBAR.LE SB0, 0x1 ;  /* 0x000080400000791a */ /* 0x000fe80000000000 */
.L_x_147:
[----:B------:R-:W-:Y:S05]  /*7d40*/  BSYNC.RECONVERGENT B0 ;  /* 0x0000000000007941 */ /* 0x000fea0003800200 */
.L_x_146:
[----:B------:R-:W-:Y:S01]  /*7d50*/  BAR.SYNC.DEFER_BLOCKING 0x1, 0x80 ;  /* 0x0042000000007b1d */ /* 0x000fe20000010000 */
[----:B------:R-:W-:Y:S01]  /*7d60*/  ISETP.NE.AND P1, PT, R79, RZ, PT ;  /* 0x000000ff4f00720c */ /* 0x000fe20003f25270 */
[----:B------:R-:W-:Y:S01]  /*7d70*/  UISETP.NE.AND UP0, UPT, UR50, URZ, UPT ;  /* 0x000000ff3200728c */ /* 0x000fe2000bf05270 */
[----:B------:R-:W-:Y:S11]  /*7d80*/  LEA R2, R80, UR48, 0x3 ;  /* 0x0000003050027c11 */ /* 0x000ff6000f8e18ff */
[----:B------:R-:W-:Y:S01]  /*7d90*/  @P1 SHF.L.U32 R3, R83, 0x1f, RZ ;  /* 0x0000001f53031819 */ /* 0x000fe200000006ff */
[----:B------:R-:W-:Y:S06]  /*7da0*/  BRA.U !UP0, `(.L_x_148) ;  /* 0x0000000108247547 */ /* 0x000fec000b800000 */
[----:B------:R-:W-:Y:S01]  /*7db0*/  IMAD.U32 R5, RZ, RZ, UR49 ;  /* 0x00000031ff057e24 */ /* 0x000fe2000f8e00ff */
[----:B------:R-:W-:Y:S01]  /*7dc0*/  MOV R0, UR37 ;  /* 0x0000002500007c02 */ /* 0x000fe20008000f00 */
[----:B------:R-:W-:Y:S03]  /*7dd0*/  UIADD3 UR49, UPT, UPT, UR49, 0x1, URZ ;  /* 0x0000000131317890 */ /* 0x000fe6000fffe0ff */
[----:B------:R-:W-:Y:S01]  /*7de0*/  @P1 LEA R5, R5, UR48, 0x3 ;  /* 0x0000003005051c11 */ /* 0x000fe2000f8e18ff */
[----:B------:R-:W-:Y:S04]  /*7df0*/  UISETP.NE.AND UP0, UPT, UR49, 0x3, UPT ;  /* 0x000000033100788c */ /* 0x000fe8000bf05270 */
[----:B------:R-:W-:Y:S01]  /*7e00*/  @P1 VIADD R5, R5, 0x248 ;  /* 0x0000024805051836 */ /* 0x000fe20000000000 */
[----:B------:R-:W-:Y:S04]  /*7e10*/  USEL UR49, UR49, URZ, UP0 ;  /* 0x000000ff31317287 */ /* 0x000fe80008000000 */
[----:B------:R-:W-:Y:S04]  /*7e20*/  @P1 PRMT R0, R0, 0x654, R5 ;  /* 0x0000065400001816 */ /* 0x000fe80000000005 */
[----:B------:R2:W-:Y:S04]  /*7e30*/  @P1 SYNCS.ARRIVE.TRANS64.RED.A1T0 RZ, [R0+URZ], RZ ;  /* 0x000000ff00ff19a7 */ /* 0x0005e800081004ff */
.L_x_148:
[----:B------:R-:W3:Y:S01]  /*7e40*/  @P1 SYNCS.PHASECHK.TRANS64.TRYWAIT P0, [R2+URZ+0x230], R3 ;  /* 0x00023003020015a7 */ /* 0x000ee200080011ff */
[----:B------:R-:W-:Y:S01]  /*7e50*/  BSSY B1, `(.L_x_149) ;  /* 0x0000012000017945 */ /* 0x000fe20003800000 */
[----:B---3--:R-:W-:Y:S03]  /*7e60*/  @P1 SEL R82, RZ, 0x1, !P0 ;  /* 0x00000001ff521807 */ /* 0x008fe60004000000 */
[----:B------:R-:W-:Y:S05]  /*7e70*/  @!P1 BRA `(.L_x_150) ;  /* 0x00000000003c9947 */ /* 0x000fea0003800000 */
[----:B------:R-:W-:Y:S01]  /*7e80*/  ISETP.NE.AND P1, PT, R85, RZ, PT ;  /* 0x000000ff5500720c */ /* 0x000fe20003f25270 */
[----:B------:R-:W-:Y:S01]  /*7e90*/  BSSY B0, `(.L_x_151) ;  /* 0x0000009000007945 */ /* 0x000fe20003800000 */
[----:B------:R-:W-:Y:S11]  /*7ea0*/  ISETP.NE.AND P0, PT, R82, RZ, PT ;  /* 0x000000ff5200720c */ /* 0x000ff60003f05270 */
[----:B------:R-:W-:Y:S05]  /*7eb0*/  @P1 IMAD R80, R80, 0x1000, R81 ;  /* 0x0000100050501824 */ /* 0x000fea00078e0251 */
[----:B------:R-:W-:Y:S05]  /*7ec0*/  @P1 IADD3 R3, PT, PT, R80, UR48, RZ ;  /* 0x0000003050031c10 */ /* 0x000fea000fffe0ff */
[----:B--2---:R-:W-:Y:S01]  /*7ed0*/  @P1 IMAD.IADD R0, R84, 0x1, R3 ;  /* 0x0000000154001824 */ /* 0x004fe200078e0203 */
[----:B------:R-:W-:Y:S06]  /*7ee0*/  @P0 BRA `(.L_x_152) ;  /* 0x00000000000c0947 */ /* 0x000fec0003800000 */
[----:B------:R-:W-:Y:S04]  /*7ef0*/  SHF.L.U32 R83, R83, 0x1f, RZ ;  /* 0x0000001f53537819 */ /* 0x000fe800000006ff */
[----:B------:R-:W2:Y:S02]  /*7f00*/  SYNCS.PHASECHK.TRANS64.TRYWAIT P0, [R2+URZ+0x230], R83 ;  /* 0x00023053020075a7 */ /* 0x000ea400080011ff */
[----:B--2---:R-:W-:Y:S05]  /*7f10*/  @!P0 BRA `(.L_x_153) ;  /* 0x0000002000808947 */ /* 0x004fea0003800000 */
.L_x_152:
[----:B------:R-:W-:Y:S05]  /*7f20*/  BSYNC B0 ;  /* 0x0000000000007941 */ /* 0x000fea0003800000 */
.L_x_151:
[----:B------:R-:W-:Y:S11]  /*7f30*/  ISETP.NE.AND P0, PT, R85, RZ, PT ;  /* 0x000000ff5500720c */ /* 0x000ff60003f05270 */
[----:B------:R-:W-:Y:S02]  /*7f40*/  @!UPT UIADD3 URZ, UPT, UPT, URZ, URZ, URZ ;  /* 0x000000fffffff290 */ /* 0x000fe4000fffe0ff */
[----:B------:R3:W4:Y:S04]  /*7f50*/  @P0 LDS.128 R40, [R80+UR48+0x400] ;  /* 0x0004003050280984 */ /* 0x0007280008000c00 */
[----:B------:R3:W1:Y:S02]  /*7f60*/  @P0 LDS.128 R48, [R0+0x400] ;  /* 0x0004000000300984 */ /* 0x0006640000000c00 */
.L_x_150:
[----:B------:R-:W-:Y:S05]  /*7f70*/  BSYNC B1 ;  /* 0x0000000000017941 */ /* 0x000fea0003800000 */
.L_x_149:
[----:B------:R-:W-:Y:S05]  /*7f80*/  VIADD R3, R34, 0x10 ;  /* 0x0000001022037836 */ /* 0x000fea0000000000 */
[----:B------:R-:W-:Y:S04]  /*7f90*/  SHF.R.U32.HI R3, RZ, 0x15, R3 ;  /* 0x00000015ff037819 */ /* 0x000fe80000011603 */
[----:B------:R-:W-:Y:S11]  /*7fa0*/  LOP3.LUT P0, RZ, R3, 0x3, R70, 0x48, !PT ;  /* 0x0000000303ff7812 */ /* 0x000ff60007804846 */
[----:B------:R-:W-:Y:S02]  /*7fb0*/  @!UPT UIADD3 URZ, UPT, UPT, URZ, URZ, URZ ;  /* 0x000000fffffff290 */ /* 0x000fe4000fffe0ff */
[----:B------:R-:W-:Y:S05]  /*7fc0*/  @!P0 BRA `(.L_x_154) ;  /* 0x0000000000408947 */ /* 0x000fea0003800000 */
[----:B------:R-:W5:Y:S01]  /*7fd0*/  LDCU.64 UR8, c[0x4][0x70] ;  /* 0x01000e00ff0877ac */ /* 0x000f620008000a00 */
[----:B------:R-:W-:Y:S01]  /*7fe0*/  MOV R3, 0x0 ;  /* 0x0000000000037802 */ /* 0x000fe20000000f00 */
[----:B------:R-:W-:Y:S02]  /*7ff0*/  HFMA2 R12, -RZ, RZ, 0, 5.9604644775390625e-08 ;  /* 0x00000001ff0c7431 */ /* 0x000fe400000001ff */
[----:B------:R-:W-:Y:S02]  /*8000*/  IMAD.MOV.U32 R8, RZ, RZ, 0x192 ;  /* 0x00000192ff087424 */ /* 0x000fe400078e00ff */
[----:B------:R-:W-:Y:S01]  /*8010*/  IMAD.MOV.U32 R13, RZ, RZ, RZ ;  /* 0x000000ffff0d7224 */ /* 0x000fe200078e00ff */
[----:B------:R-:W3:Y:S01]  /*8020*/  LDCU.64 UR6, c[0x4][0x78] ;  /* 0x01000f00ff0677ac */ /* 0x000ee20008000a00 */
[----:B--2---:R-:W2:Y:S01]  /*8030*/  LDC.64 R2, c[0x4][R3] ;  /* 0x0100000003027b82 */ /* 0x004ea20000000a00 */
[----:B------:R-:W4:Y:S01]  /*8040*/  LDCU.64 UR4, c[0x4][0x10] ;  /* 0x01000200ff0477ac */ /* 0x000f220008000a00 */
[----:B-----5:R-:W-:Y:S01]  /*8050*/  MOV R5, UR9 ;  /* 0x0000000900057c02 */ /* 0x020fe20008000f00 */
[----:B------:R-:W-:Y:S01]  /*8060*/  IMAD.U32 R4, RZ, RZ, UR8 ;  /* 0x00000008ff047e24 */ /* 0x000fe2000f8e00ff */
[----:B---3--:R-:W-:Y:S01]  /*8070*/  MOV R7, UR7 ;  /* 0x0000000700077c02 */ /* 0x008fe20008000f00 */
[----:B------:R-:W-:Y:S01]  /*8080*/  IMAD.U32 R6, RZ, RZ, UR6 ;  /* 0x00000006ff067e24 */ /* 0x000fe2000f8e00ff */
[----:B----4-:R-:W-:Y:S01]  /*8090*/  MOV R11, UR5 ;  /* 0x00000005000b7c02 */ /* 0x010fe20008000f00 */
[----:B------:R-:W-:Y:S02]  /*80a0*/  IMAD.U32 R10, RZ, RZ, UR4 ;  /* 0x00000004ff0a7e24 */ /* 0x000fe4000f8e00ff */
[----:B------:R-:W-:Y:S07]  /*80b0*/  LEPC R20, `(.L_x_154) ;  /* 0x000000001014794e */ /* 0x000fee0000000000 */
[----:B-12---:R-:W-:Y:S05]  /*80c0*/  CALL.ABS.NOINC R2 ;  /* 0x0000000002007343 */ /* 0x006fea0003c00000 */
.L_x_154:
[----:B------:R-:W-:Y:S01]  /*80d0*/  ISETP.NE.AND P0, PT, R74, RZ, PT ;  /* 0x000000ff4a00720c */ /* 0x000fe20003f05270 */
[----:B------:R-:W-:Y:S05]  /*80e0*/  WARPSYNC.ALL ;  /* 0x0000000000007948 */ /* 0x000fea0003800000 */
[----:B------:R-:W-:Y:S01]  /*80f0*/  R2UR UR4, R34 ;  /* 0x00000000220472ca */ /* 0x000fe200000e0000 */
[----:B------:R-:W-:Y:S01]  /*8100*/  BSSY.RECONVERGENT B0, `(.L_x_155) ;  /* 0x000005a000007945 */ /* 0x000fe20003800200 */
[C---:B----4-:R-:W-:Y:S02]  /*8110*/  SHF.L.U32 R20, R40.reuse, 0x10, RZ ;  /* 0x0000001028147819 */ /* 0x050fe400000006ff */
[----:B------:R-:W-:Y:S02]  /*8120*/  LOP3.LUT R36, R40, 0xffff0000, RZ, 0xc0, !PT ;  /* 0xffff000028247812 */ /* 0x000fe400078ec0ff */
[C---:B------:R-:W-:Y:S02]  /*8130*/  SHF.L.U32 R21, R41.reuse, 0x10, RZ ;  /* 0x0000001029157819 */ /* 0x040fe400000006ff */
[----:B------:R-:W-:Y:S02]  /*8140*/  LOP3.LUT R37, R41, 0xffff0000, RZ, 0xc0, !PT ;  /* 0xffff000029257812 */ /* 0x000fe400078ec0ff */
[C---:B-1----:R-:W-:Y:S02]  /*8150*/  SHF.L.U32 R39, R42.reuse, 0x10, RZ ;  /* 0x000000102a277819 */ /* 0x042fe400000006ff */
[----:B------:R-:W-:Y:S01]  /*8160*/  LOP3.LUT R38, R42, 0xffff0000, RZ, 0xc0, !PT ;  /* 0xffff00002a267812 */ /* 0x000fe200078ec0ff */
[----:B------:R-:W1:Y:S01]  /*8170*/  LDTM.x16 R4, tmem[UR4+0x10] ;  /* 0x00001004000479ee */ /* 0x000e620008240000 */
[C---:B------:R-:W-:Y:S01]  /*8180*/  SHF.L.U32 R40, R43.reuse, 0x10, RZ ;  /* 0x000000102b287819 */ /* 0x040fe200000006ff */
[----:B------:R-:W-:Y:S01]  /*8190*/  NOP ;  /* 0x0000000000007918 */ /* 0x000fe20000000000 */
[----:B------:R-:W-:Y:S02]  /*81a0*/  LOP3.LUT R42, R43, 0xffff0000, RZ, 0xc0, !PT ;  /* 0xffff00002b2a7812 */ /* 0x000fe400078ec0ff */
[C---:B------:R-:W-:Y:S02]  /*81b0*/  SHF.L.U32 R41, R48.reuse, 0x10, RZ ;  /* 0x0000001030297819 */ /* 0x040fe400000006ff */
[----:B------:R-:W-:Y:S02]  /*81c0*/  LOP3.LUT R44, R48, 0xffff0000, RZ, 0xc0, !PT ;  /* 0xffff0000302c7812 */ /* 0x000fe400078ec0ff */
[----:B------:R-:W-:Y:S02]  /*81d0*/  MOV R81, UR43 ;  /* 0x0000002b00517c02 */ /* 0x000fe40008000f00 */
[C---:B------:R-:W-:Y:S02]  /*81e0*/  SHF.L.U32 R43, R49.reuse, 0x10, RZ ;  /* 0x00000010312b7819 */ /* 0x040fe400000006ff */
[----:B------:R-:W-:Y:S02]  /*81f0*/  LOP3.LUT R46, R49, 0xffff0000, RZ, 0xc0, !PT ;  /* 0xffff0000312e7812 */ /* 0x000fe400078ec0ff */
[----:B------:R-:W-:Y:S02]  /*8200*/  SHF.L.U32 R45, R50, 0x10, RZ ;  /* 0x00000010322d7819 */ /* 0x000fe400000006ff */
[----:B------:R-:W-:Y:S02]  /*8210*/  LEA R82, R81, R68, 0xb ;  /* 0x0000004451527211 */ /* 0x000fe400078e58ff */
[----:B------:R-:W-:Y:S02]  /*8220*/  IADD3 R76, PT, PT, R76, 0x2b0, RZ ;  /* 0x000002b04c4c7810 */ /* 0x000fe40007ffe0ff */
[----:B------:R-:W-:Y:S02]  /*8230*/  LEA R85, R82, UR48, 0x1 ;  /* 0x0000003052557c11 */ /* 0x000fe4000f8e08ff */
[----:B------:R-:W-:Y:S01]  /*8240*/  LOP3.LUT R76, R76, 0xfefffff8, RZ, 0xc0, !PT ;  /* 0xfefffff84c4c7812 */ /* 0x000fe200078ec0ff */
[----:B-1----:R-:W-:Y:S01]  /*8250*/  FMUL R4, R32, R4 ;  /* 0x0000000420047220 */ /* 0x002fe20000400000 */
[----:B------:R-:W-:Y:S01]  /*8260*/  IADD3 R84, PT, PT, R84, R85, RZ ;  /* 0x0000005554547210 */ /* 0x000fe20007ffe0ff */
[C---:B------:R-:W-:Y:S01]  /*8270*/  FMUL R5, R32.reuse, R5 ;  /* 0x0000000520057220 */ /* 0x040fe20000400000 */
[----:B------:R1:W-:Y:S01]  /*8280*/  SYNCS.ARRIVE.TRANS64.RED.A1T0 RZ, [R76+URZ], RZ ;  /* 0x000000ff4cff79a7 */ /* 0x0003e200081004ff */
[C---:B------:R-:W-:Y:S01]  /*8290*/  FFMA R4, R35.reuse, R20, R4 ;  /* 0x0000001423047223 */ /* 0x040fe20000000004 */
[C---:B------:R-:W-:Y:S01]  /*82a0*/  FMUL R6, R32.reuse, R6 ;  /* 0x0000000620067220 */ /* 0x040fe20000400000 */
[C---:B------:R-:W-:Y:S01]  /*82b0*/  FFMA R5, R35.reuse, R36, R5 ;  /* 0x0000002423057223 */ /* 0x040fe20000000005 */
[C---:B--23--:R-:W-:Y:S01]  /*82c0*/  FMUL R0, R32.reuse, R7 ;  /* 0x0000000720007220 */ /* 0x04cfe20000400000 */
[C---:B------:R-:W-:Y:S01]  /*82d0*/  FMUL R2, R32.reuse, R8 ;  /* 0x0000000820027220 */ /* 0x040fe20000400000 */
[C---:B------:R-:W-:Y:S01]  /*82e0*/  FMUL R3, R32.reuse, R9 ;  /* 0x0000000920037220 */ /* 0x040fe20000400000 */
[C---:B------:R-:W-:Y:S01]  /*82f0*/  FFMA R6, R35.reuse, R21, R6 ;  /* 0x0000001523067223 */ /* 0x040fe20000000006 */
        /* <DEDUP_REMOVED lines=10> */
[----:B------:R-:W-:Y:S01]  /*83a0*/  FMUL R15, R32, R15 ;  /* 0x0000000f200f7220 */ /* 0x000fe20000400000 */
[C---:B------:R-:W-:Y:S01]  /*83b0*/  FFMA R8, R35.reuse, R41, R8 ;  /* 0x0000002923087223 */ /* 0x040fe20000000008 */
[----:B------:R-:W-:Y:S01]  /*83c0*/  LOP3.LUT R48, R50, 0xffff0000, RZ, 0xc0, !PT ;  /* 0xffff000032307812 */ /* 0x000fe200078ec0ff */
[C---:B------:R-:W-:Y:S01]  /*83d0*/  FMUL R12, R32.reuse, R16 ;  /* 0x00000010200c7220 */ /* 0x040fe20000400000 */
[----:B------:R-:W-:Y:S01]  /*83e0*/  FFMA R9, R35, R44, R9 ;  /* 0x0000002c23097223 */ /* 0x000fe20000000009 */
[----:B------:R-:W-:Y:S01]  /*83f0*/  SHF.L.U32 R47, R51, 0x10, RZ ;  /* 0x00000010332f7819 */ /* 0x000fe200000006ff */
[C---:B------:R-:W-:Y:S01]  /*8400*/  FMUL R13, R32.reuse, R17 ;  /* 0x00000011200d7220 */ /* 0x040fe20000400000 */
[----:B------:R-:W-:Y:S01]  /*8410*/  FFMA R10, R35, R43, R10 ;  /* 0x0000002b230a7223 */ /* 0x000fe2000000000a */
[----:B------:R-:W-:Y:S01]  /*8420*/  LOP3.LUT R50, R51, 0xffff0000, RZ, 0xc0, !PT ;  /* 0xffff000033327812 */ /* 0x000fe200078ec0ff */
[C---:B------:R-:W-:Y:S01]  /*8430*/  FMUL R14, R32.reuse, R18 ;  /* 0x00000012200e7220 */ /* 0x040fe20000400000 */
[----:B------:R-:W-:Y:S01]  /*8440*/  FFMA R15, R35, R46, R15 ;  /* 0x0000002e230f7223 */ /* 0x000fe2000000000f */
[----:B------:R-:W-:Y:S01]  /*8450*/  FMUL R19, R32, R19 ;  /* 0x0000001320137220 */ /* 0x000fe20000400000 */
[----:B------:R-:W-:Y:S01]  /*8460*/  F2FP.BF16.F32.PACK_AB R64, R5, R4 ;  /* 0x000000040540723e */ /* 0x000fe200000010ff */
[C---:B------:R-:W-:Y:S01]  /*8470*/  FFMA R12, R35.reuse, R45, R12 ;  /* 0x0000002d230c7223 */ /* 0x040fe2000000000c */
[----:B------:R-:W-:Y:S01]  /*8480*/  F2FP.BF16.F32.PACK_AB R65, R0, R6 ;  /* 0x000000060041723e */ /* 0x000fe200000010ff */
[----:B------:R-:W-:Y:S01]  /*8490*/  FFMA R13, R35, R48, R13 ;  /* 0x00000030230d7223 */ /* 0x000fe2000000000d */
[----:B------:R-:W-:Y:S01]  /*84a0*/  F2FP.BF16.F32.PACK_AB R66, R3, R2 ;  /* 0x000000020342723e */ /* 0x000fe200000010ff */
[----:B------:R-:W-:Y:S01]  /*84b0*/  FFMA R14, R35, R47, R14 ;  /* 0x0000002f230e7223 */ /* 0x000fe2000000000e */
[----:B------:R-:W-:Y:S01]  /*84c0*/  F2FP.BF16.F32.PACK_AB R67, R11, R7 ;  /* 0x000000070b43723e */ /* 0x000fe200000010ff */
[----:B------:R-:W-:Y:S01]  /*84d0*/  FFMA R19, R35, R50, R19 ;  /* 0x0000003223137223 */ /* 0x000fe20000000013 */
[----:B------:R-:W-:Y:S02]  /*84e0*/  F2FP.BF16.F32.PACK_AB R80, R9, R8 ;  /* 0x000000080950723e */ /* 0x000fe400000010ff */
[----:B------:R-:W-:Y:S01]  /*84f0*/  F2FP.BF16.F32.PACK_AB R81, R15, R10 ;  /* 0x0000000a0f51723e */ /* 0x000fe200000010ff */
[----:B------:R1:W-:Y:S01]  /*8500*/  STS.128 [R85+0x400], R64 ;  /* 0x0004004055007388 */ /* 0x0003e20000000c00 */
        /* <DEDUP_REMOVED lines=11> */
[----:B------:R-:W-:Y:S02]  /*85c0*/  UIADD3 UR12, UP0, UPT, UR54, 0x680, URZ ;  /* 0x00000680360c7890 */ /* 0x000fe4000ff1e0ff */
[----:B------:R-:W-:Y:S02]  /*85d0*/  ULEA UR4, UR43, UR48, 0xc ;  /* 0x000000302b047291 */ /* 0x000fe4000f8e60ff */
[----:B------:R-:W-:Y:S02]  /*85e0*/  UIADD3 UR9, UPT, UPT, UR41, 0x10, URZ ;  /* 0x0000001029097890 */ /* 0x000fe4000fffe0ff */
[----:B------:R-:W-:Y:S02]  /*85f0*/  UIADD3 UR8, UPT, UPT, UR4, 0x400, URZ ;  /* 0x0000040004087890 */ /* 0x000fe4000fffe0ff */
[----:B------:R-:W-:Y:S01]  /*8600*/  UIADD3.X UR13, UPT, UPT, URZ, UR55, URZ, UP0, !UPT ;  /* 0x00000037ff0d7290 */ /* 0x000fe200087fe4ff */
[----:B------:R-:W-:Y:S01]  /*8610*/  UMOV UR10, UR42 ;  /* 0x0000002a000a7c82 */ /* 0x000fe20008000000 */
[----:B------:R-:W-:Y:S01]  /*8620*/  UMOV UR11, UR36 ;  /* 0x00000024000b7c82 */ /* 0x000fe20008000000 */
[----:B------:R-:W-:Y:S02]  /*8630*/  UIADD3 UR5, UPT, UPT, UR41, 0x30, URZ ;  /* 0x0000003029057890 */ /* 0x000fe4000fffe0ff */
[----:B------:R-:W-:Y:S01]  /*8640*/  UIADD3 UR4, UPT, UPT, UR4, 0xc00, URZ ;  /* 0x00000c0004047890 */ /* 0x000fe2000fffe0ff */
[----:B------:R-:W-:Y:S03]  /*8650*/  UMOV UR6, UR42 ;  /* 0x0000002a00067c82 */ /* 0x000fe60008000000 */
[----:B------:R2:W-:Y:S01]  /*8660*/  UTMASTG.3D [UR8], [UR12] ;  /* 0x000000080c0073b5 */ /* 0x0005e20008010000 */
[----:B------:R-:W-:Y:S04]  /*8670*/  UMOV UR7, UR36 ;  /* 0x0000002400077c82 */ /* 0x000fe80008000000 */
[----:B------:R2:W-:Y:S02]  /*8680*/  UTMASTG.3D [UR4], [UR12] ;  /* 0x000000040c0073b5 */ /* 0x0005e40008010000 */
[----:B--2---:R0:W-:Y:S02]  /*8690*/  UTMACMDFLUSH ;  /* 0x00000000000079b7 */ /* 0x0041e40000000000 */
.L_x_156:
[----:B------:R-:W-:Y:S05]  /*86a0*/  BSYNC.RECONVERGENT B0 ;  /* 0x0000000000007941 */ /* 0x000fea0003800200 */
.L_x_155:
[----:B------:R-:W-:Y:S01]  /*86b0*/  UIADD3 UR43, UPT, UPT, UR43, 0x1, URZ ;  /* 0x000000012b2b7890 */ /* 0x000fe2000fffe0ff */
[----:B------:R-:W-:Y:S03]  /*86c0*/  BSSY.RECONVERGENT B0, `(.L_x_157) ;  /* 0x0000008000007945 */ /* 0x000fe60003800200 */
[----:B------:R-:W-:Y:S04]  /*86d0*/  UISETP.NE.AND UP0, UPT, UR43, 0x3, UPT ;  /* 0x000000032b00788c */ /* 0x000fe8000bf05270 */
[----:B------:R-:W-:Y:S02]  /*86e0*/  UISETP.EQ.XOR UP1, UPT, UR40, 0x3, !UP0 ;  /* 0x000000032800788c */ /* 0x000fe4000c722a70 */
[----:B------:R-:W-:Y:S02]  /*86f0*/  USEL UR56, UR43, URZ, UP0 ;  /* 0x000000ff2b387287 */ /* 0x000fe40008000000 */
[----:B------:R-:W-:Y:S04]  /*8700*/  USEL UR4, URZ, 0x1, !UP1 ;  /* 0x00000001ff047887 */ /* 0x000fe8000c800000 */
[----:B------:R-:W-:Y:S01]  /*8710*/  ULOP3.LUT UR51, UR51, UR4, URZ, 0x3c, !UPT ;  /* 0x0000000433337292 */ /* 0x000fe2000f8e3cff */
[----:B------:R-:W-:Y:S11]  /*8720*/  @P0 BRA `(.L_x_158) ;  /* 0x0000000000040947 */ /* 0x000ff60003800000 */
[----:B------:R-:W-:Y:S04]  /*8730*/  DEPBAR.LE SB0, 0x1 ;  /* 0x000080400000791a */ /* 0x000fe80000000000 */
.L_x_158:
[----:B------:R-:W-:Y:S05]  /*8740*/  BSYNC.RECONVERGENT B0 ;  /* 0x0000000000007941 */ /* 0x000fea0003800200 */
.L_x_157:
[----:B------:R-:W-:Y:S01]  /*8750*/  BAR.SYNC.DEFER_BLOCKING 0x1, 0x80 ;  /* 0x0042000000007b1d */ /* 0x000fe20000010000 */
[----:B------:R-:W-:Y:S01]  /*8760*/  UISETP.NE.AND UP0, UPT, UR50, -0x2, UPT ;  /* 0xfffffffe3200788c */ /* 0x000fe2000bf05270 */
[----:B------:R-:W-:Y:S08]  /*8770*/  IADD3 R0, PT, PT, R30, 0x1, RZ ;  /* 0x000000011e007810 */ /* 0x000ff00007ffe0ff */
[----:B------:R-:W-:Y:S05]  /*8780*/  BRA.U !UP0, `(.L_x_159) ;  /* 0x0000000108287547 */ /* 0x000fea000b800000 */
[----:B------:R-:W-:Y:S01]  /*8790*/  ISETP.NE.AND P0, PT, R79, RZ, PT ;  /* 0x000000ff4f00720c */ /* 0x000fe20003f05270 */
[----:B------:R-:W-:Y:S01]  /*87a0*/  IMAD.U32 R3, RZ, RZ, UR49 ;  /* 0x00000031ff037e24 */ /* 0x000fe2000f8e00ff */
[----:B------:R-:W-:Y:S01]  /*87b0*/  UIADD3 UR49, UPT, UPT, UR49, 0x1, URZ ;  /* 0x0000000131317890 */ /* 0x000fe2000fffe0ff */
[----:B------:R-:W-:Y:S03]  /*87c0*/  IMAD.U32 R2, RZ, RZ, UR37 ;  /* 0x00000025ff027e24 */ /* 0x000fe6000f8e00ff */
[----:B------:R-:W-:Y:S04]  /*87d0*/  UISETP.NE.AND UP0, UPT, UR49, 0x3, UPT ;  /* 0x000000033100788c */ /* 0x000fe8000bf05270 */
[----:B------:R-:W-:Y:S03]  /*87e0*/  USEL UR49, UR49, URZ, UP0 ;  /* 0x000000ff31317287 */ /* 0x000fe60008000000 */
[----:B------:R-:W-:Y:S05]  /*87f0*/  @P0 LEA R3, R3, UR48, 0x3 ;  /* 0x0000003003030c11 */ /* 0x000fea000f8e18ff */
[----:B------:R-:W-:Y:S05]  /*8800*/  @P0 VIADD R3, R3, 0x248 ;  /* 0x0000024803030836 */ /* 0x000fea0000000000 */
[----:B------:R-:W-:Y:S04]  /*8810*/  @P0 PRMT R2, R2, 0x654, R3 ;  /* 0x0000065402020816 */ /* 0x000fe80000000003 */
[----:B------:R2:W-:Y:S03]  /*8820*/  @P0 SYNCS.ARRIVE.TRANS64.RED.A1T0 RZ, [R2+URZ], RZ ;  /* 0x000000ff02ff09a7 */ /* 0x0005e600081004ff */
.L_x_159:
[----:B------:R-:W-:Y:S01]  /*8830*/  ISETP.NE.AND P2, PT, R75, RZ, PT ;  /* 0x000000ff4b00720c */ /* 0x000fe20003f45270 */
[----:B------:R-:W-:Y:S01]  /*8840*/  UIADD3 UR50, UPT, UPT, UR50, 0x2, URZ ;  /* 0x0000000232327890 */ /* 0x000fe2000fffe0ff */
[----:B------:R-:W-:Y:S01]  /*8850*/  ISETP.NE.AND P0, PT, R78, 0x2, PT ;  /* 0x000000024e00780c */ /* 0x000fe20003f05270 */
[----:B------:R-:W-:Y:S01]  /*8860*/  IMAD.IADD R20, R29, 0x1, R58 ;  /* 0x000000011d147824 */ /* 0x000fe200078e023a */
[----:B------:R-:W-:Y:S01]  /*8870*/  ISETP.NE.AND P1, PT, R0, 0x4, PT ;  /* 0x000000040000780c */ /* 0x000fe20003f25270 */
[----:B------:R-:W-:Y:S01]  /*8880*/  IMAD.IADD R21, R31, 0x1, R60 ;  /* 0x000000011f157824 */ /* 0x000fe200078e023c */
[----:B------:R-:W-:Y:S02]  /*8890*/  SEL R3, RZ, 0x1, P0 ;  /* 0x00000001ff037807 */ /* 0x000fe40000000000 */
[----:B--2---:R-:W-:Y:S02]  /*88a0*/  SEL R2, RZ, 0x1, P1 ;  /* 0x00000001ff027807 */ /* 0x004fe40000800000 */
[----:B------:R-:W-:Y:S02]  /*88b0*/  LOP3.LUT R72, R72, R3, RZ, 0x3c, !PT ;  /* 0x0000000348487212 */ /* 0x000fe400078e3cff */
[----:B------:R-:W-:Y:S02]  /*88c0*/  LOP3.LUT R73, R73, R2, RZ, 0x3c, !PT ;  /* 0x0000000249497212 */ /* 0x000fe400078e3cff */
[----:B------:R-:W-:Y:S02]  /*88d0*/  @P2 R2UR UR36, R71 ;  /* 0x00000000472422ca */ /* 0x000fe400000e0000 */
[----:B------:R-:W-:Y:S02]  /*88e0*/  SEL R78, R78, RZ, P0 ;  /* 0x000000ff4e4e7207 */ /* 0x000fe40000000000 */
[----:B------:R-:W-:Y:S01]  /*88f0*/  SEL R30, R0, RZ, P1 ;  /* 0x000000ff001e7207 */ /* 0x000fe20000800000 */
[----:B------:R-:W-:Y:S10]  /*8900*/  @P2 BRA `(.L_x_160) ;  /* 0xffffffdc00c82947 */ /* 0x000ff4000383ffff */
[----:B------:R-:W-:-:S09]  /*8910*/  UISETP.NE.AND UP0, UPT, UR53, URZ, UPT ;  /* 0x000000ff3500728c */ /* 0x000fd2000bf05270 */
[----:B------:R-:W-:Y:S05]  /*8920*/  BRA.U !UP0, `(.L_x_161) ;  /* 0x0000000108487547 */ /* 0x000fea000b800000 */
[----:B------:R-:W2:Y:S02]  /*8930*/  LDCU.64 UR4, c[0x0][0x890] ;  /* 0x00011200ff0477ac */ /* 0x000ea40008000a00 */
[----:B--2---:R-:W-:-:S04]  /*8940*/  UISETP.NE.U32.AND UP0, UPT, UR4, URZ, UPT ;  /* 0x000000ff0400728c */ /* 0x004fc8000bf05070 */
[----:B------:R-:W-:-:S09]  /*8950*/  UISETP.NE.AND.EX UP0, UPT, UR5, URZ, UPT, UP0 ;  /* 0x000000ff0500728c */ /* 0x000fd2000bf05300 */
[----:B------:R-:W-:Y:S05]  /*8960*/  BRA.U UP0, `(.L_x_162) ;  /* 0x00000001000c7547 */ /* 0x000fea000b800000 */
[----:B------:R-:W-:-:S13]  /*8970*/  FSETP.NEU.AND P0, PT, R35, RZ, PT ;  /* 0x000000ff2300720b */ /* 0x000fda0003f0d000 */
[----:B------:R-:W-:Y:S05]  /*8980*/  @!P0 EXIT ;  /* 0x000000000000894d */ /* 0x000fea0003800000 */
[----:B------:R-:W-:Y:S05]  /*8990*/  BRA `(.L_x_161) ;  /* 0x00000000002c7947 */ /* 0x000fea0003800000 */
.L_x_162:
[----:B------:R-:W-:Y:S01]  /*89a0*/  ISETP.NE.AND P0, PT, R77, RZ, PT ;  /* 0x000000ff4d00720c */ /* 0x000fe20003f05270 */
[----:B------:R-:W-:-:S12]  /*89b0*/  BSSY.RECONVERGENT B0, `(.L_x_161) ;  /* 0x0000009000007945 */ /* 0x000fd80003800200 */
[----:B------:R-:W-:Y:S05]  /*89c0*/  @P0 BRA `(.L_x_163) ;  /* 0x0000000000140947 */ /* 0x000fea0003800000 */
[----:B------:R-:W2:Y:S02]  /*89d0*/  LDCU.64 UR4, c[0x0][0x888] ;  /* 0x00011100ff0477ac */ /* 0x000ea40008000a00 */
[----:B--2---:R-:W-:-:S04]  /*89e0*/  ISETP.NE.U32.AND P0, PT, RZ, UR4, PT ;  /* 0x00000004ff007c0c */ /* 0x004fc8000bf05070 */
[----:B------:R-:W-:-:S13]  /*89f0*/  ISETP.NE.AND.EX P0, PT, RZ, UR5, PT, P0 ;  /* 0x00000005ff007c0c */ /* 0x000fda000bf05300 */
[----:B------:R-:W-:Y:S05]  /*8a00*/  @!P0 EXIT ;  /* 0x000000000000894d */ /* 0x000fea0003800000 */
[----:B------:R-:W-:Y:S05]  /*8a10*/  BRA `(.L_x_164) ;  /* 0x0000000000087947 */ /* 0x000fea0003800000 */
.L_x_163:
[----:B------:R-:W-:-:S13]  /*8a20*/  FSETP.NEU.AND P0, PT, R35, RZ, PT ;  /* 0x000000ff2300720b */ /* 0x000fda0003f0d000 */
[----:B------:R-:W-:Y:S05]  /*8a30*/  @!P0 EXIT ;  /* 0x000000000000894d */ /* 0x000fea0003800000 */
.L_x_164:
[----:B------:R-:W-:Y:S05]  /*8a40*/  BSYNC.RECONVERGENT B0 ;  /* 0x0000000000007941 */ /* 0x000fea0003800200 */
.L_x_161:
[----:B------:R-:W-:Y:S01]  /*8a50*/  ULEA UR4, UR49, UR48, 0x3 ;  /* 0x0000003031047291 */ /* 0x000fe2000f8e18ff */
[----:B------:R-:W-:-:S04]  /*8a60*/  DEPBAR.LE SB0, 0x0 ;  /* 0x000080000000791a */ /* 0x000fc80000000000 */
[----:B------:R-:W-:-:S04]  /*8a70*/  UIADD3 UR4, UPT, UPT, UR4, 0x248, URZ ;  /* 0x0000024804047890 */ /* 0x000fc8000fffe0ff */
[----:B------:R-:W-:-:S09]  /*8a80*/  UPRMT UR4, UR37, 0x654, UR4 ;  /* 0x0000065425047896 */ /* 0x000fd20008000004 */
[----:B------:R-:W-:Y:S01]  /*8a90*/  SYNCS.ARRIVE.TRANS64.RED.A1T0 RZ, [UR4], RZ ;  /* 0x000000ffffff79a7 */ /* 0x000fe20008100404 */
[----:B------:R-:W-:Y:S05]  /*8aa0*/  EXIT ;  /* 0x000000000000794d */ /* 0x000fea0003800000 */
.L_x_25:
[----:B--2---:R2:W4:Y:S02]  /*8ab0*/  SYNCS.PHASECHK.TRANS64.TRYWAIT P0, [R3+URZ+0x2e0], R2 ;  /* 0x0002e002030075a7 */ /* 0x00452400080011ff */
[----:B----4-:R-:W-:Y:S05]  /*8ac0*/  @!P0 NANOSLEEP.SYNCS 0x989680 ;  /* 0x009896800000895d */ /* 0x010fea0003900000 */
[----:B------:R-:W4:Y:S02]  /*8ad0*/  @!P0 SYNCS.PHASECHK.TRANS64 P0, [R3+URZ+0x2e0], R2 ;  /* 0x0002e002030085a7 */ /* 0x000f2400080010ff */
[----:B----4-:R-:W-:Y:S05]  /*8ae0*/  @!P0 BRA `(.L_x_25) ;  /* 0xfffffffc00f08947 */ /* 0x010fea000383ffff */
[----:B------:R-:W-:Y:S05]  /*8af0*/  BRA `(.L_x_165) ;  /* 0xffffff9000447947 */ /* 0x000fea000383ffff */
.L_x_28:
[----:B-1----:R-:W-:-:S07]  /*8b00*/  MOV R2, UR33 ;  /* 0x0000002100027c02 */ /* 0x002fce0008000f00 */
.L_x_166:
[----:B-1----:R1:W2:Y:S02]  /*8b10*/  SYNCS.PHASECHK.TRANS64.TRYWAIT P0, [R2+URZ+0x118], R5 ;  /* 0x00011805020075a7 */ /* 0x0022a400080011ff */
[----:B--2---:R-:W-:Y:S05]  /*8b20*/  @!P0 NANOSLEEP.SYNCS 0x989680 ;  /* 0x009896800000895d */ /* 0x004fea0003900000 */
[----:B------:R-:W2:Y:S02]  /*8b30*/  @!P0 SYNCS.PHASECHK.TRANS64 P0, [R2+URZ+0x118], R5 ;  /* 0x00011805020085a7 */ /* 0x000ea400080010ff */
[----:B--2---:R-:W-:Y:S05]  /*8b40*/  @!P0 BRA `(.L_x_166) ;  /* 0xfffffffc00f08947 */ /* 0x004fea000383ffff */
[----:B------:R-:W-:Y:S05]  /*8b50*/  BRA `(.L_x_27) ;  /* 0xffffff9000ac7947 */ /* 0x000fea000383ffff */
.L_x_35:
[----:B-1----:R-:W-:-:S07]  /*8b60*/  MOV R2, UR17 ;  /* 0x0000001100027c02 */ /* 0x002fce0008000f00 */
.L_x_167:
[----:B-1----:R1:W2:Y:S02]  /*8b70*/  SYNCS.PHASECHK.TRANS64.TRYWAIT P0, [R2+URZ+0x118], R5 ;  /* 0x00011805020075a7 */ /* 0x0022a400080011ff */
[----:B--2---:R-:W-:Y:S05]  /*8b80*/  @!P0 NANOSLEEP.SYNCS 0x989680 ;  /* 0x009896800000895d */ /* 0x004fea0003900000 */
[----:B------:R-:W2:Y:S02]  /*8b90*/  @!P0 SYNCS.PHASECHK.TRANS64 P0, [R2+URZ+0x118], R5 ;  /* 0x00011805020085a7 */ /* 0x000ea400080010ff */
[----:B--2---:R-:W-:Y:S05]  /*8ba0*/  @!P0 BRA `(.L_x_167) ;  /* 0xfffffffc00f08947 */ /* 0x004fea000383ffff */
[----:B------:R-:W-:Y:S05]  /*8bb0*/  BRA `(.L_x_34) ;  /* 0xffffff9400687947 */ /* 0x000fea000383ffff */
.L_x_40:
[----:B-1----:R1:W2:Y:S02]  /*8bc0*/  SYNCS.PHASECHK.TRANS64.TRYWAIT P0, [R2+URZ+0x270], R3 ;  /* 0x00027003020075a7 */ /* 0x0022a400080011ff */
[----:B--2---:R-:W-:Y:S05]  /*8bd0*/  @!P0 NANOSLEEP.SYNCS 0x989680 ;  /* 0x009896800000895d */ /* 0x004fea0003900000 */
[----:B------:R-:W2:Y:S02]  /*8be0*/  @!P0 SYNCS.PHASECHK.TRANS64 P0, [R2+URZ+0x270], R3 ;  /* 0x00027003020085a7 */ /* 0x000ea400080010ff */
[----:B--2---:R-:W-:Y:S05]  /*8bf0*/  @!P0 BRA `(.L_x_40) ;  /* 0xfffffffc00f08947 */ /* 0x004fea000383ffff */
[----:B------:R-:W-:Y:S05]  /*8c00*/  BRA `(.L_x_168) ;  /* 0xffffff98000c7947 */ /* 0x000fea000383ffff */
.L_x_44:
[----:B---3--:R-:W-:-:S07]  /*8c10*/  MOV R0, UR4 ;  /* 0x0000000400007c02 */ /* 0x008fce0008000f00 */
.L_x_169:
[----:B-1----:R1:W2:Y:S02]  /*8c20*/  SYNCS.PHASECHK.TRANS64.TRYWAIT P0, [R0+URZ], R3 ;  /* 0x00000003000075a7 */ /* 0x0022a400080011ff */
[----:B--2---:R-:W-:Y:S05]  /*8c30*/  @!P0 NANOSLEEP.SYNCS 0x989680 ;  /* 0x009896800000895d */ /* 0x004fea0003900000 */
[----:B------:R-:W2:Y:S02]  /*8c40*/  @!P0 SYNCS.PHASECHK.TRANS64 P0, [R0+URZ], R3 ;  /* 0x00000003000085a7 */ /* 0x000ea400080010ff */
[----:B--2---:R-:W-:Y:S05]  /*8c50*/  @!P0 BRA `(.L_x_169) ;  /* 0xfffffffc00f08947 */ /* 0x004fea000383ffff */
[----:B------:R-:W-:Y:S05]  /*8c60*/  BRA `(.L_x_170) ;  /* 0xffffff9c007c7947 */ /* 0x000fea000383ffff */
.L_x_45:
[----:B---3--:R-:W-:-:S07]  /*8c70*/  MOV R0, UR4 ;  /* 0x0000000400007c02 */ /* 0x008fce0008000f00 */
.L_x_171:
[----:B-1----:R1:W2:Y:S02]  /*8c80*/  SYNCS.PHASECHK.TRANS64.TRYWAIT P0, [R0+URZ], R3 ;  /* 0x00000003000075a7 */ /* 0x0022a400080011ff */
[----:B--2---:R-:W-:Y:S05]  /*8c90*/  @!P0 NANOSLEEP.SYNCS 0x989680 ;  /* 0x009896800000895d */ /* 0x004fea0003900000 */
[----:B------:R-:W2:Y:S02]  /*8ca0*/  @!P0 SYNCS.PHASECHK.TRANS64 P0, [R0+URZ], R3 ;  /* 0x00000003000085a7 */ /* 0x000ea400080010ff */
[----:B--2---:R-:W-:Y:S05]  /*8cb0*/  @!P0 BRA `(.L_x_171) ;  /* 0xfffffffc00f08947 */ /* 0x004fea000383ffff */
[----:B------:R-:W-:Y:S05]  /*8cc0*/  BRA `(.L_x_172) ;  /* 0xffffff9c00887947 */ /* 0x000fea000383ffff */
.L_x_46:
[----:B---3--:R-:W-:-:S07]  /*8cd0*/  MOV R0, UR4 ;  /* 0x0000000400007c02 */ /* 0x008fce0008000f00 */
.L_x_173:
[----:B-1----:R1:W2:Y:S02]  /*8ce0*/  SYNCS.PHASECHK.TRANS64.TRYWAIT P0, [R0+URZ], R3 ;  /* 0x00000003000075a7 */ /* 0x0022a400080011ff */
[----:B--2---:R-:W-:Y:S05]  /*8cf0*/  @!P0 NANOSLEEP.SYNCS 0x989680 ;  /* 0x009896800000895d */ /* 0x004fea0003900000 */
[----:B------:R-:W2:Y:S02]  /*8d00*/  @!P0 SYNCS.PHASECHK.TRANS64 P0, [R0+URZ], R3 ;  /* 0x00000003000085a7 */ /* 0x000ea400080010ff */
[----:B--2---:R-:W-:Y:S05]  /*8d10*/  @!P0 BRA `(.L_x_173) ;  /* 0xfffffffc00f08947 */ /* 0x004fea000383ffff */
[----:B------:R-:W-:Y:S05]  /*8d20*/  BRA `(.L_x_174) ;  /* 0xffffff9c00947947 */ /* 0x000fea000383ffff */
.L_x_47:
[----:B---3--:R-:W-:-:S07]  /*8d30*/  MOV R0, UR4 ;  /* 0x0000000400007c02 */ /* 0x008fce0008000f00 */
.L_x_175:
[----:B-1----:R1:W2:Y:S02]  /*8d40*/  SYNCS.PHASECHK.TRANS64.TRYWAIT P0, [R0+URZ], R3 ;  /* 0x00000003000075a7 */ /* 0x0022a400080011ff */
[----:B--2---:R-:W-:Y:S05]  /*8d50*/  @!P0 NANOSLEEP.SYNCS 0x989680 ;  /* 0x009896800000895d */ /* 0x004fea0003900000 */
[----:B------:R-:W2:Y:S02]  /*8d60*/  @!P0 SYNCS.PHASECHK.TRANS64 P0, [R0+URZ], R3 ;  /* 0x00000003000085a7 */ /* 0x000ea400080010ff */
[----:B--2---:R-:W-:Y:S05]  /*8d70*/  @!P0 BRA `(.L_x_175) ;  /* 0xfffffffc00f08947 */ /* 0x004fea000383ffff */
[----:B------:R-:W-:Y:S05]  /*8d80*/  BRA `(.L_x_176) ;  /* 0xffffff9c00a07947 */ /* 0x000fea000383ffff */
.L_x_48:
[----:B---3--:R-:W-:-:S07]  /*8d90*/  MOV R0, UR4 ;  /* 0x0000000400007c02 */ /* 0x008fce0008000f00 */
.L_x_177:
[----:B-1----:R1:W2:Y:S02]  /*8da0*/  SYNCS.PHASECHK.TRANS64.TRYWAIT P0, [R0+URZ], R3 ;  /* 0x00000003000075a7 */ /* 0x0022a400080011ff */
[----:B--2---:R-:W-:Y:S05]  /*8db0*/  @!P0 NANOSLEEP.SYNCS 0x989680 ;  /* 0x009896800000895d */ /* 0x004fea0003900000 */
[----:B------:R-:W2:Y:S02]  /*8dc0*/  @!P0 SYNCS.PHASECHK.TRANS64 P0, [R0+URZ], R3 ;  /* 0x00000003000085a7 */ /* 0x000ea400080010ff */
[----:B--2---:R-:W-:Y:S05]  /*8dd0*/  @!P0 BRA `(.L_x_177) ;  /* 0xfffffffc00f08947 */ /* 0x004fea000383ffff */
[----:B------:R-:W-:Y:S05]  /*8de0*/  BRA `(.L_x_178) ;  /* 0xffffff9c00ac7947 */ /* 0x000fea000383ffff */
.L_x_49:
[----:B---3--:R-:W-:-:S07]  /*8df0*/  MOV R0, UR4 ;  /* 0x0000000400007c02 */ /* 0x008fce0008000f00 */
.L_x_179:
[----:B-1----:R1:W2:Y:S02]  /*8e00*/  SYNCS.PHASECHK.TRANS64.TRYWAIT P0, [R0+URZ], R3 ;  /* 0x00000003000075a7 */ /* 0x0022a400080011ff */
[----:B--2---:R-:W-:Y:S05]  /*8e10*/  @!P0 NANOSLEEP.SYNCS 0x989680 ;  /* 0x009896800000895d */ /* 0x004fea0003900000 */
[----:B------:R-:W2:Y:S02]  /*8e20*/  @!P0 SYNCS.PHASECHK.TRANS64 P0, [R0+URZ], R3 ;  /* 0x00000003000085a7 */ /* 0x000ea400080010ff */
[----:B--2---:R-:W-:Y:S05]  /*8e30*/  @!P0 BRA `(.L_x_179) ;  /* 0xfffffffc00f08947 */ /* 0x004fea000383ffff */
[----:B------:R-:W-:Y:S05]  /*8e40*/  BRA `(.L_x_180) ;  /* 0xffffff9c00b87947 */ /* 0x000fea000383ffff */
.L_x_50:
[----:B---3--:R-:W-:-:S07]  /*8e50*/  MOV R0, UR4 ;  /* 0x0000000400007c02 */ /* 0x008fce0008000f00 */
.L_x_181:
[----:B-1----:R1:W2:Y:S02]  /*8e60*/  SYNCS.PHASECHK.TRANS64.TRYWAIT P0, [R0+URZ], R3 ;  /* 0x00000003000075a7 */ /* 0x0022a400080011ff */
[----:B--2---:R-:W-:Y:S05]  /*8e70*/  @!P0 NANOSLEEP.SYNCS 0x989680 ;  /* 0x009896800000895d */ /* 0x004fea0003900000 */
[----:B------:R-:W2:Y:S02]  /*8e80*/  @!P0 SYNCS.PHASECHK.TRANS64 P0, [R0+URZ], R3 ;  /* 0x00000003000085a7 */ /* 0x000ea400080010ff */
[----:B--2---:R-:W-:Y:S05]  /*8e90*/  @!P0 BRA `(.L_x_181) ;  /* 0xfffffffc00f08947 */ /* 0x004fea000383ffff */
[----:B------:R-:W-:Y:S05]  /*8ea0*/  BRA `(.L_x_182) ;  /* 0xffffff9c00c47947 */ /* 0x000fea000383ffff */
.L_x_51:
[----:B---3--:R-:W-:-:S07]  /*8eb0*/  MOV R0, UR4 ;  /* 0x0000000400007c02 */ /* 0x008fce0008000f00 */
.L_x_183:
[----:B-1----:R1:W2:Y:S02]  /*8ec0*/  SYNCS.PHASECHK.TRANS64.TRYWAIT P0, [R0+URZ], R3 ;  /* 0x00000003000075a7 */ /* 0x0022a400080011ff */
[----:B--2---:R-:W-:Y:S05]  /*8ed0*/  @!P0 NANOSLEEP.SYNCS 0x989680 ;  /* 0x009896800000895d */ /* 0x004fea0003900000 */
[----:B------:R-:W2:Y:S02]  /*8ee0*/  @!P0 SYNCS.PHASECHK.TRANS64 P0, [R0+URZ], R3 ;  /* 0x00000003000085a7 */ /* 0x000ea400080010ff */
[----:B--2---:R-:W-:Y:S05]  /*8ef0*/  @!P0 BRA `(.L_x_183) ;  /* 0xfffffffc00f08947 */ /* 0x004fea000383ffff */
[----:B------:R-:W-:Y:S05]  /*8f00*/  BRA `(.L_x_184) ;  /* 0xffffff9c00d07947 */ /* 0x000fea000383ffff */
.L_x_52:
[----:B---3--:R-:W-:-:S07]  /*8f10*/  MOV R0, UR4 ;  /* 0x0000000400007c02 */ /* 0x008fce0008000f00 */
.L_x_185:
[----:B-1----:R1:W2:Y:S02]  /*8f20*/  SYNCS.PHASECHK.TRANS64.TRYWAIT P0, [R0+URZ], R3 ;  /* 0x00000003000075a7 */ /* 0x0022a400080011ff */
[----:B--2---:R-:W-:Y:S05]  /*8f30*/  @!P0 NANOSLEEP.SYNCS 0x989680 ;  /* 0x009896800000895d */ /* 0x004fea0003900000 */
[----:B------:R-:W2:Y:S02]  /*8f40*/  @!P0 SYNCS.PHASECHK.TRANS64 P0, [R0+URZ], R3 ;  /* 0x00000003000085a7 */ /* 0x000ea400080010ff */
[----:B--2---:R-:W-:Y:S05]  /*8f50*/  @!P0 BRA `(.L_x_185) ;  /* 0xfffffffc00f08947 */ /* 0x004fea000383ffff */
[----:B------:R-:W-:Y:S05]  /*8f60*/  BRA `(.L_x_186) ;  /* 0xffffff9c00dc7947 */ /* 0x000fea000383ffff */
.L_x_53:
[----:B---3--:R-:W-:-:S07]  /*8f70*/  MOV R0, UR4 ;  /* 0x0000000400007c02 */ /* 0x008fce0008000f00 */
.L_x_187:
[----:B-1----:R1:W2:Y:S02]  /*8f80*/  SYNCS.PHASECHK.TRANS64.TRYWAIT P0, [R0+URZ], R3 ;  /* 0x00000003000075a7 */ /* 0x0022a400080011ff */
[----:B--2---:R-:W-:Y:S05]  /*8f90*/  @!P0 NANOSLEEP.SYNCS 0x989680 ;  /* 0x009896800000895d */ /* 0x004fea0003900000 */
[----:B------:R-:W2:Y:S02]  /*8fa0*/  @!P0 SYNCS.PHASECHK.TRANS64 P0, [R0+URZ], R3 ;  /* 0x00000003000085a7 */ /* 0x000ea400080010ff */
[----:B--2---:R-:W-:Y:S05]  /*8fb0*/  @!P0 BRA `(.L_x_187) ;  /* 0xfffffffc00f08947 */ /* 0x004fea000383ffff */
[----:B------:R-:W-:Y:S05]  /*8fc0*/  BRA `(.L_x_188) ;  /* 0xffffff9c00e87947 */ /* 0x000fea000383ffff */
.L_x_54:
[----:B---3--:R-:W-:-:S07]  /*8fd0*/  MOV R0, UR4 ;  /* 0x0000000400007c02 */ /* 0x008fce0008000f00 */
.L_x_189:
[----:B-1----:R1:W2:Y:S02]  /*8fe0*/  SYNCS.PHASECHK.TRANS64.TRYWAIT P0, [R0+URZ], R3 ;  /* 0x00000003000075a7 */ /* 0x0022a400080011ff */
[----:B--2---:R-:W-:Y:S05]  /*8ff0*/  @!P0 NANOSLEEP.SYNCS 0x989680 ;  /* 0x009896800000895d */ /* 0x004fea0003900000 */
[----:B------:R-:W2:Y:S02]  /*9000*/  @!P0 SYNCS.PHASECHK.TRANS64 P0, [R0+URZ], R3 ;  /* 0x00000003000085a7 */ /* 0x000ea400080010ff */
[----:B--2---:R-:W-:Y:S05]  /*9010*/  @!P0 BRA `(.L_x_189) ;  /* 0xfffffffc00f08947 */ /* 0x004fea000383ffff */
[----:B------:R-:W-:Y:S05]  /*9020*/  BRA `(.L_x_190) ;  /* 0xffffff9c00f47947 */ /* 0x000fea000383ffff */
.L_x_55:
[----:B---3--:R-:W-:-:S07]  /*9030*/  MOV R0, UR4 ;  /* 0x0000000400007c02 */ /* 0x008fce0008000f00 */
.L_x_191:
[----:B-1----:R1:W2:Y:S02]  /*9040*/  SYNCS.PHASECHK.TRANS64.TRYWAIT P0, [R0+URZ], R3 ;  /* 0x00000003000075a7 */ /* 0x0022a400080011ff */
[----:B--2---:R-:W-:Y:S05]  /*9050*/  @!P0 NANOSLEEP.SYNCS 0x989680 ;  /* 0x009896800000895d */ /* 0x004fea0003900000 */
[----:B------:R-:W2:Y:S02]  /*9060*/  @!P0 SYNCS.PHASECHK.TRANS64 P0, [R0+URZ], R3 ;  /* 0x00000003000085a7 */ /* 0x000ea400080010ff */
[----:B--2---:R-:W-:Y:S05]  /*9070*/  @!P0 BRA `(.L_x_191) ;  /* 0xfffffffc00f08947 */ /* 0x004fea000383ffff */
[----:B------:R-:W-:Y:S05]  /*9080*/  BRA `(.L_x_192) ;  /* 0xffffffa000007947 */ /* 0x000fea000383ffff */
.L_x_56:
[----:B---3--:R-:W-:-:S07]  /*9090*/  MOV R0, UR4 ;  /* 0x0000000400007c02 */ /* 0x008fce0008000f00 */
.L_x_193:
[----:B-1----:R1:W2:Y:S02]  /*90a0*/  SYNCS.PHASECHK.TRANS64.TRYWAIT P0, [R0+URZ], R3 ;  /* 0x00000003000075a7 */ /* 0x0022a400080011ff */
[----:B--2---:R-:W-:Y:S05]  /*90b0*/  @!P0 NANOSLEEP.SYNCS 0x989680 ;  /* 0x009896800000895d */ /* 0x004fea0003900000 */
[----:B------:R-:W2:Y:S02]  /*90c0*/  @!P0 SYNCS.PHASECHK.TRANS64 P0, [R0+URZ], R3 ;  /* 0x00000003000085a7 */ /* 0x000ea400080010ff */
[----:B--2---:R-:W-:Y:S05]  /*90d0*/  @!P0 BRA `(.L_x_193) ;  /* 0xfffffffc00f08947 */ /* 0x004fea000383ffff */
[----:B------:R-:W-:Y:S05]  /*90e0*/  BRA `(.L_x_194) ;  /* 0xffffffa0000c7947 */ /* 0x000fea000383ffff */
.L_x_57:
[----:B---3--:R-:W-:-:S07]  /*90f0*/  MOV R0, UR4 ;  /* 0x0000000400007c02 */ /* 0x008fce0008000f00 */
.L_x_195:
[----:B-1----:R1:W2:Y:S02]  /*9100*/  SYNCS.PHASECHK.TRANS64.TRYWAIT P0, [R0+URZ], R3 ;  /* 0x00000003000075a7 */ /* 0x0022a400080011ff */
[----:B--2---:R-:W-:Y:S05]  /*9110*/  @!P0 NANOSLEEP.SYNCS 0x989680 ;  /* 0x009896800000895d */ /* 0x004fea0003900000 */
[----:B------:R-:W2:Y:S02]  /*9120*/  @!P0 SYNCS.PHASECHK.TRANS64 P0, [R0+URZ], R3 ;  /* 0x00000003000085a7 */ /* 0x000ea400080010ff */
[----:B--2---:R-:W-:Y:S05]  /*9130*/  @!P0 BRA `(.L_x_195) ;  /* 0xfffffffc00f08947 */ /* 0x004fea000383ffff */
[----:B------:R-:W-:Y:S05]  /*9140*/  BRA `(.L_x_196) ;  /* 0xffffffa000187947 */ /* 0x000fea000383ffff */
.L_x_58:
[----:B---3--:R-:W-:-:S07]  /*9150*/  MOV R0, UR4 ;  /* 0x0000000400007c02 */ /* 0x008fce0008000f00 */
.L_x_197:
[----:B-1----:R1:W2:Y:S02]  /*9160*/  SYNCS.PHASECHK.TRANS64.TRYWAIT P0, [R0+URZ], R3 ;  /* 0x00000003000075a7 */ /* 0x0022a400080011ff */
[----:B--2---:R-:W-:Y:S05]  /*9170*/  @!P0 NANOSLEEP.SYNCS 0x989680 ;  /* 0x009896800000895d */ /* 0x004fea0003900000 */
[----:B------:R-:W2:Y:S02]  /*9180*/  @!P0 SYNCS.PHASECHK.TRANS64 P0, [R0+URZ], R3 ;  /* 0x00000003000085a7 */ /* 0x000ea400080010ff */
[----:B--2---:R-:W-:Y:S05]  /*9190*/  @!P0 BRA `(.L_x_197) ;  /* 0xfffffffc00f08947 */ /* 0x004fea000383ffff */
[----:B------:R-:W-:Y:S05]  /*91a0*/  BRA `(.L_x_198) ;  /* 0xffffffa000247947 */ /* 0x000fea000383ffff */
.L_x_59:
[----:B---3--:R-:W-:-:S07]  /*91b0*/  MOV R0, UR4 ;  /* 0x0000000400007c02 */ /* 0x008fce0008000f00 */
.L_x_199:
[----:B-1----:R1:W2:Y:S02]  /*91c0*/  SYNCS.PHASECHK.TRANS64.TRYWAIT P0, [R0+URZ], R3 ;  /* 0x00000003000075a7 */ /* 0x0022a400080011ff */
[----:B--2---:R-:W-:Y:S05]  /*91d0*/  @!P0 NANOSLEEP.SYNCS 0x989680 ;  /* 0x009896800000895d */ /* 0x004fea0003900000 */
[----:B------:R-:W2:Y:S02]  /*91e0*/  @!P0 SYNCS.PHASECHK.TRANS64 P0, [R0+URZ], R3 ;  /* 0x00000003000085a7 */ /* 0x000ea400080010ff */
[----:B--2---:R-:W-:Y:S05]  /*91f0*/  @!P0 BRA `(.L_x_199) ;  /* 0xfffffffc00f08947 */ /* 0x004fea000383ffff */
[----:B------:R-:W-:Y:S05]  /*9200*/  BRA `(.L_x_200) ;  /* 0xffffffa000307947 */ /* 0x000fea000383ffff */
.L_x_60:
[----:B---3--:R-:W-:-:S07]  /*9210*/  MOV R0, UR4 ;  /* 0x0000000400007c02 */ /* 0x008fce0008000f00 */
.L_x_201:
[----:B-1----:R1:W2:Y:S02]  /*9220*/  SYNCS.PHASECHK.TRANS64.TRYWAIT P0, [R0+URZ], R3 ;  /* 0x00000003000075a7 */ /* 0x0022a400080011ff */
[----:B--2---:R-:W-:Y:S05]  /*9230*/  @!P0 NANOSLEEP.SYNCS 0x989680 ;  /* 0x009896800000895d */ /* 0x004fea0003900000 */
[----:B------:R-:W2:Y:S02]  /*9240*/  @!P0 SYNCS.PHASECHK.TRANS64 P0, [R0+URZ], R3 ;  /* 0x00000003000085a7 */ /* 0x000ea400080010ff */
[----:B--2---:R-:W-:Y:S05]  /*9250*/  @!P0 BRA `(.L_x_201) ;  /* 0xfffffffc00f08947 */ /* 0x004fea000383ffff */
[----:B------:R-:W-:Y:S05]  /*9260*/  BRA `(.L_x_202) ;  /* 0xffffffa0003c7947 */ /* 0x000fea000383ffff */
.L_x_61:
[----:B---3--:R-:W-:-:S07]  /*9270*/  MOV R0, UR4 ;  /* 0x0000000400007c02 */ /* 0x008fce0008000f00 */
.L_x_203:
[----:B-1----:R1:W2:Y:S02]  /*9280*/  SYNCS.PHASECHK.TRANS64.TRYWAIT P0, [R0+URZ], R3 ;  /* 0x00000003000075a7 */ /* 0x0022a400080011ff */
[----:B--2---:R-:W-:Y:S05]  /*9290*/  @!P0 NANOSLEEP.SYNCS 0x989680 ;  /* 0x009896800000895d */ /* 0x004fea0003900000 */
[----:B------:R-:W2:Y:S02]  /*92a0*/  @!P0 SYNCS.PHASECHK.TRANS64 P0, [R0+URZ], R3 ;  /* 0x00000003000085a7 */ /* 0x000ea400080010ff */
[----:B--2---:R-:W-:Y:S05]  /*92b0*/  @!P0 BRA `(.L_x_203) ;  /* 0xfffffffc00f08947 */ /* 0x004fea000383ffff */
[----:B------:R-:W-:Y:S05]  /*92c0*/  BRA `(.L_x_204) ;  /* 0xffffffa000487947 */ /* 0x000fea000383ffff */
.L_x_62:
[----:B---3--:R-:W-:-:S07]  /*92d0*/  MOV R0, UR4 ;  /* 0x0000000400007c02 */ /* 0x008fce0008000f00 */
.L_x_205:
[----:B-1----:R1:W2:Y:S02]  /*92e0*/  SYNCS.PHASECHK.TRANS64.TRYWAIT P0, [R0+URZ], R3 ;  /* 0x00000003000075a7 */ /* 0x0022a400080011ff */
[----:B--2---:R-:W-:Y:S05]  /*92f0*/  @!P0 NANOSLEEP.SYNCS 0x989680 ;  /* 0x009896800000895d */ /* 0x004fea0003900000 */
[----:B------:R-:W2:Y:S02]  /*9300*/  @!P0 SYNCS.PHASECHK.TRANS64 P0, [R0+URZ], R3 ;  /* 0x00000003000085a7 */ /* 0x000ea400080010ff */
[----:B--2---:R-:W-:Y:S05]  /*9310*/  @!P0 BRA `(.L_x_205) ;  /* 0xfffffffc00f08947 */ /* 0x004fea000383ffff */
[----:B------:R-:W-:Y:S05]  /*9320*/  BRA `(.L_x_206) ;  /* 0xffffffa000547947 */ /* 0x000fea000383ffff */
.L_x_63:
[----:B---3--:R-:W-:-:S07]  /*9330*/  MOV R0, UR4 ;  /* 0x0000000400007c02 */ /* 0x008fce0008000f00 */
.L_x_207:
[----:B-1----:R1:W2:Y:S02]  /*9340*/  SYNCS.PHASECHK.TRANS64.TRYWAIT P0, [R0+URZ], R3 ;  /* 0x00000003000075a7 */ /* 0x0022a400080011ff */
[----:B--2---:R-:W-:Y:S05]  /*9350*/  @!P0 NANOSLEEP.SYNCS 0x989680 ;  /* 0x009896800000895d */ /* 0x004fea0003900000 */
[----:B------:R-:W2:Y:S02]  /*9360*/  @!P0 SYNCS.PHASECHK.TRANS64 P0, [R0+URZ], R3 ;  /* 0x00000003000085a7 */ /* 0x000ea400080010ff */
[----:B--2---:R-:W-:Y:S05]  /*9370*/  @!P0 BRA `(.L_x_207) ;  /* 0xfffffffc00f08947 */ /* 0x004fea000383ffff */
[----:B------:R-:W-:Y:S05]  /*9380*/  BRA `(.L_x_208) ;  /* 0xffffffa000607947 */ /* 0x000fea000383ffff */
.L_x_64:
[----:B---3--:R-:W-:-:S07]  /*9390*/  MOV R0, UR4 ;  /* 0x0000000400007c02 */ /* 0x008fce0008000f00 */
.L_x_209:
[----:B-1----:R1:W2:Y:S02]  /*93a0*/  SYNCS.PHASECHK.TRANS64.TRYWAIT P0, [R0+URZ], R3 ;  /* 0x00000003000075a7 */ /* 0x0022a400080011ff */
[----:B--2---:R-:W-:Y:S05]  /*93b0*/  @!P0 NANOSLEEP.SYNCS 0x989680 ;  /* 0x009896800000895d */ /* 0x004fea0003900000 */
[----:B------:R-:W2:Y:S02]  /*93c0*/  @!P0 SYNCS.PHASECHK.TRANS64 P0, [R0+URZ], R3 ;  /* 0x00000003000085a7 */ /* 0x000ea400080010ff */
[----:B--2---:R-:W-:Y:S05]  /*93d0*/  @!P0 BRA `(.L_x_209) ;  /* 0xfffffffc00f08947 */ /* 0x004fea000383ffff */
[----:B------:R-:W-:Y:S05]  /*93e0*/  BRA `(.L_x_210) ;  /* 0xffffffa0006c7947 */ /* 0x000fea000383ffff */
.L_x_65:
[----:B---3--:R-:W-:-:S07]  /*93f0*/  MOV R0, UR4 ;  /* 0x0000000400007c02 */ /* 0x008fce0008000f00 */
.L_x_211:
[----:B-1----:R1:W2:Y:S02]  /*9400*/  SYNCS.PHASECHK.TRANS64.TRYWAIT P0, [R0+URZ], R3 ;  /* 0x00000003000075a7 */ /* 0x0022a400080011ff */
[----:B--2---:R-:W-:Y:S05]  /*9410*/  @!P0 NANOSLEEP.SYNCS 0x989680 ;  /* 0x009896800000895d */ /* 0x004fea0003900000 */
[----:B------:R-:W2:Y:S02]  /*9420*/  @!P0 SYNCS.PHASECHK.TRANS64 P0, [R0+URZ], R3 ;  /* 0x00000003000085a7 */ /* 0x000ea400080010ff */
[----:B--2---:R-:W-:Y:S05]  /*9430*/  @!P0 BRA `(.L_x_211) ;  /* 0xfffffffc00f08947 */ /* 0x004fea000383ffff */
[----:B------:R-:W-:Y:S05]  /*9440*/  BRA `(.L_x_212) ;  /* 0xffffffa000787947 */ /* 0x000fea000383ffff */
.L_x_66:
[----:B---3--:R-:W-:-:S07]  /*9450*/  MOV R0, UR4 ;  /* 0x0000000400007c02 */ /* 0x008fce0008000f00 */
.L_x_213:
[----:B-1----:R1:W2:Y:S02]  /*9460*/  SYNCS.PHASECHK.TRANS64.TRYWAIT P0, [R0+URZ], R3 ;  /* 0x00000003000075a7 */ /* 0x0022a400080011ff */
[----:B--2---:R-:W-:Y:S05]  /*9470*/  @!P0 NANOSLEEP.SYNCS 0x989680 ;  /* 0x009896800000895d */ /* 0x004fea0003900000 */
[----:B------:R-:W2:Y:S02]  /*9480*/  @!P0 SYNCS.PHASECHK.TRANS64 P0, [R0+URZ], R3 ;  /* 0x00000003000085a7 */ /* 0x000ea400080010ff */
[----:B--2---:R-:W-:Y:S05]  /*9490*/  @!P0 BRA `(.L_x_213) ;  /* 0xfffffffc00f08947 */ /* 0x004fea000383ffff */
[----:B------:R-:W-:Y:S05]  /*94a0*/  BRA `(.L_x_214) ;  /* 0xffffffa000847947 */ /* 0x000fea000383ffff */
.L_x_67:
[----:B---3--:R-:W-:-:S07]  /*94b0*/  MOV R0, UR4 ;  /* 0x0000000400007c02 */ /* 0x008fce0008000f00 */
.L_x_215:
[----:B-1----:R1:W2:Y:S02]  /*94c0*/  SYNCS.PHASECHK.TRANS64.TRYWAIT P0, [R0+URZ], R3 ;  /* 0x00000003000075a7 */ /* 0x0022a400080011ff */
[----:B--2---:R-:W-:Y:S05]  /*94d0*/  @!P0 NANOSLEEP.SYNCS 0x989680 ;  /* 0x009896800000895d */ /* 0x004fea0003900000 */
[----:B------:R-:W2:Y:S02]  /*94e0*/  @!P0 SYNCS.PHASECHK.TRANS64 P0, [R0+URZ], R3 ;  /* 0x00000003000085a7 */ /* 0x000ea400080010ff */
[----:B--2---:R-:W-:Y:S05]  /*94f0*/  @!P0 BRA `(.L_x_215) ;  /* 0xfffffffc00f08947 */ /* 0x004fea000383ffff */
[----:B------:R-:W-:Y:S05]  /*9500*/  BRA `(.L_x_216) ;  /* 0xffffffa000907947 */ /* 0x000fea000383ffff */
.L_x_68:
[----:B---3--:R-:W-:-:S07]  /*9510*/  MOV R0, UR4 ;  /* 0x0000000400007c02 */ /* 0x008fce0008000f00 */
.L_x_217:
[----:B-1----:R1:W2:Y:S02]  /*9520*/  SYNCS.PHASECHK.TRANS64.TRYWAIT P0, [R0+URZ], R3 ;  /* 0x00000003000075a7 */ /* 0x0022a400080011ff */
[----:B--2---:R-:W-:Y:S05]  /*9530*/  @!P0 NANOSLEEP.SYNCS 0x989680 ;  /* 0x009896800000895d */ /* 0x004fea0003900000 */
[----:B------:R-:W2:Y:S02]  /*9540*/  @!P0 SYNCS.PHASECHK.TRANS64 P0, [R0+URZ], R3 ;  /* 0x00000003000085a7 */ /* 0x000ea400080010ff */
[----:B--2---:R-:W-:Y:S05]  /*9550*/  @!P0 BRA `(.L_x_217) ;  /* 0xfffffffc00f08947 */ /* 0x004fea000383ffff */
[----:B------:R-:W-:Y:S05]  /*9560*/  BRA `(.L_x_218) ;  /* 0xffffffa0009c7947 */ /* 0x000fea000383ffff */
.L_x_69:
[----:B---3--:R-:W-:-:S07]  /*9570*/  MOV R0, UR4 ;  /* 0x0000000400007c02 */ /* 0x008fce0008000f00 */
.L_x_219:
[----:B-1----:R1:W2:Y:S02]  /*9580*/  SYNCS.PHASECHK.TRANS64.TRYWAIT P0, [R0+URZ], R3 ;  /* 0x00000003000075a7 */ /* 0x0022a400080011ff */
[----:B--2---:R-:W-:Y:S05]  /*9590*/  @!P0 NANOSLEEP.SYNCS 0x989680 ;  /* 0x009896800000895d */ /* 0x004fea0003900000 */
[----:B------:R-:W2:Y:S02]  /*95a0*/  @!P0 SYNCS.PHASECHK.TRANS64 P0, [R0+URZ], R3 ;  /* 0x00000003000085a7 */ /* 0x000ea400080010ff */
[----:B--2---:R-:W-:Y:S05]  /*95b0*/  @!P0 BRA `(.L_x_219) ;  /* 0xfffffffc00f08947 */ /* 0x004fea000383ffff */
[----:B------:R-:W-:Y:S05]  /*95c0*/  BRA `(.L_x_220) ;  /* 0xffffffa000a87947 */ /* 0x000fea000383ffff */
.L_x_70:
[----:B---3--:R-:W-:-:S07]  /*95d0*/  MOV R0, UR4 ;  /* 0x0000000400007c02 */ /* 0x008fce0008000f00 */
.L_x_221:
[----:B-1----:R1:W2:Y:S02]  /*95e0*/  SYNCS.PHASECHK.TRANS64.TRYWAIT P0, [R0+URZ], R3 ;  /* 0x00000003000075a7 */ /* 0x0022a400080011ff */
[----:B--2---:R-:W-:Y:S05]  /*95f0*/  @!P0 NANOSLEEP.SYNCS 0x989680 ;  /* 0x009896800000895d */ /* 0x004fea0003900000 */
[----:B------:R-:W2:Y:S02]  /*9600*/  @!P0 SYNCS.PHASECHK.TRANS64 P0, [R0+URZ], R3 ;  /* 0x00000003000085a7 */ /* 0x000ea400080010ff */
[----:B--2---:R-:W-:Y:S05]  /*9610*/  @!P0 BRA `(.L_x_221) ;  /* 0xfffffffc00f08947 */ /* 0x004fea000383ffff */
[----:B------:R-:W-:Y:S05]  /*9620*/  BRA `(.L_x_222) ;  /* 0xffffffa000b47947 */ /* 0x000fea000383ffff */
.L_x_71:
[----:B---3--:R-:W-:-:S07]  /*9630*/  MOV R0, UR4 ;  /* 0x0000000400007c02 */ /* 0x008fce0008000f00 */
.L_x_223:
[----:B-1----:R1:W2:Y:S02]  /*9640*/  SYNCS.PHASECHK.TRANS64.TRYWAIT P0, [R0+URZ], R3 ;  /* 0x00000003000075a7 */ /* 0x0022a400080011ff */
[----:B--2---:R-:W-:Y:S05]  /*9650*/  @!P0 NANOSLEEP.SYNCS 0x989680 ;  /* 0x009896800000895d */ /* 0x004fea0003900000 */
[----:B------:R-:W2:Y:S02]  /*9660*/  @!P0 SYNCS.PHASECHK.TRANS64 P0, [R0+URZ], R3 ;  /* 0x00000003000085a7 */ /* 0x000ea400080010ff */
[----:B--2---:R-:W-:Y:S05]  /*9670*/  @!P0 BRA `(.L_x_223) ;  /* 0xfffffffc00f08947 */ /* 0x004fea000383ffff */
[----:B------:R-:W-:Y:S05]  /*9680*/  BRA `(.L_x_224) ;  /* 0xffffffa000c07947 */ /* 0x000fea000383ffff */
.L_x_72:
[----:B---3--:R-:W-:-:S07]  /*9690*/  MOV R0, UR4 ;  /* 0x0000000400007c02 */ /* 0x008fce0008000f00 */
.L_x_225:
[----:B-1----:R1:W2:Y:S02]  /*96a0*/  SYNCS.PHASECHK.TRANS64.TRYWAIT P0, [R0+URZ], R3 ;  /* 0x00000003000075a7 */ /* 0x0022a400080011ff */
[----:B--2---:R-:W-:Y:S05]  /*96b0*/  @!P0 NANOSLEEP.SYNCS 0x989680 ;  /* 0x009896800000895d */ /* 0x004fea0003900000 */
[----:B------:R-:W2:Y:S02]  /*96c0*/  @!P0 SYNCS.PHASECHK.TRANS64 P0, [R0+URZ], R3 ;  /* 0x00000003000085a7 */ /* 0x000ea400080010ff */
[----:B--2---:R-:W-:Y:S05]  /*96d0*/  @!P0 BRA `(.L_x_225) ;  /* 0xfffffffc00f08947 */ /* 0x004fea000383ffff */
[----:B------:R-:W-:Y:S05]  /*96e0*/  BRA `(.L_x_226) ;  /* 0xffffffa000cc7947 */ /* 0x000fea000383ffff */
.L_x_73:
[----:B---3--:R-:W-:-:S07]  /*96f0*/  MOV R0, UR4 ;  /* 0x0000000400007c02 */ /* 0x008fce0008000f00 */
.L_x_227:
[----:B-1----:R1:W2:Y:S02]  /*9700*/  SYNCS.PHASECHK.TRANS64.TRYWAIT P0, [R0+URZ], R3 ;  /* 0x00000003000075a7 */ /* 0x0022a400080011ff */
[----:B--2---:R-:W-:Y:S05]  /*9710*/  @!P0 NANOSLEEP.SYNCS 0x989680 ;  /* 0x009896800000895d */ /* 0x004fea0003900000 */
[----:B------:R-:W2:Y:S02]  /*9720*/  @!P0 SYNCS.PHASECHK.TRANS64 P0, [R0+URZ], R3 ;  /* 0x00000003000085a7 */ /* 0x000ea400080010ff */
[----:B--2---:R-:W-:Y:S05]  /*9730*/  @!P0 BRA `(.L_x_227) ;  /* 0xfffffffc00f08947 */ /* 0x004fea000383ffff */
[----:B------:R-:W-:Y:S05]  /*9740*/  BRA `(.L_x_228) ;  /* 0xffffffa000d87947 */ /* 0x000fea000383ffff */
.L_x_74:
[----:B---3--:R-:W-:-:S07]  /*9750*/  MOV R0, UR4 ;  /* 0x0000000400007c02 */ /* 0x008fce0008000f00 */
.L_x_229:
[----:B-1----:R1:W2:Y:S02]  /*9760*/  SYNCS.PHASECHK.TRANS64.TRYWAIT P0, [R0+URZ], R3 ;  /* 0x00000003000075a7 */ /* 0x0022a400080011ff */
[----:B--2---:R-:W-:Y:S05]  /*9770*/  @!P0 NANOSLEEP.SYNCS 0x989680 ;  /* 0x009896800000895d */ /* 0x004fea0003900000 */
[----:B------:R-:W2:Y:S02]  /*9780*/  @!P0 SYNCS.PHASECHK.TRANS64 P0, [R0+URZ], R3 ;  /* 0x00000003000085a7 */ /* 0x000ea400080010ff */
[----:B--2---:R-:W-:Y:S05]  /*9790*/  @!P0 BRA `(.L_x_229) ;  /* 0xfffffffc00f08947 */ /* 0x004fea000383ffff */
[----:B------:R-:W-:Y:S05]  /*97a0*/  BRA `(.L_x_230) ;  /* 0xffffffa000e47947 */ /* 0x000fea000383ffff */
.L_x_75:
[----:B---3--:R-:W-:-:S07]  /*97b0*/  MOV R0, UR4 ;  /* 0x0000000400007c02 */ /* 0x008fce0008000f00 */
.L_x_231:
[----:B-1----:R1:W2:Y:S02]  /*97c0*/  SYNCS.PHASECHK.TRANS64.TRYWAIT P0, [R0+URZ], R3 ;  /* 0x00000003000075a7 */ /* 0x0022a400080011ff */
[----:B--2---:R-:W-:Y:S05]  /*97d0*/  @!P0 NANOSLEEP.SYNCS 0x989680 ;  /* 0x009896800000895d */ /* 0x004fea0003900000 */
[----:B------:R-:W2:Y:S02]  /*97e0*/  @!P0 SYNCS.PHASECHK.TRANS64 P0, [R0+URZ], R3 ;  /* 0x00000003000085a7 */ /* 0x000ea400080010ff */
[----:B--2---:R-:W-:Y:S05]  /*97f0*/  @!P0 BRA `(.L_x_231) ;  /* 0xfffffffc00f08947 */ /* 0x004fea000383ffff */
[----:B------:R-:W-:Y:S05]  /*9800*/  BRA `(.L_x_232) ;  /* 0xffffffa000f07947 */ /* 0x000fea000383ffff */
.L_x_76:
[----:B---3--:R-:W-:-:S07]  /*9810*/  MOV R0, UR4 ;  /* 0x0000000400007c02 */ /* 0x008fce0008000f00 */
.L_x_233:
[----:B-1----:R1:W2:Y:S02]  /*9820*/  SYNCS.PHASECHK.TRANS64.TRYWAIT P0, [R0+URZ], R3 ;  /* 0x00000003000075a7 */ /* 0x0022a400080011ff */
[----:B--2---:R-:W-:Y:S05]  /*9830*/  @!P0 NANOSLEEP.SYNCS 0x989680 ;  /* 0x009896800000895d */ /* 0x004fea0003900000 */
[----:B------:R-:W2:Y:S02]  /*9840*/  @!P0 SYNCS.PHASECHK.TRANS64 P0, [R0+URZ], R3 ;  /* 0x00000003000085a7 */ /* 0x000ea400080010ff */
[----:B--2---:R-:W-:Y:S05]  /*9850*/  @!P0 BRA `(.L_x_233) ;  /* 0xfffffffc00f08947 */ /* 0x004fea000383ffff */
[----:B------:R-:W-:Y:S05]  /*9860*/  BRA `(.L_x_234) ;  /* 0xffffffa000fc7947 */ /* 0x000fea000383ffff */
.L_x_77:
[----:B---3--:R-:W-:-:S07]  /*9870*/  MOV R0, UR4 ;  /* 0x0000000400007c02 */ /* 0x008fce0008000f00 */
.L_x_235:
[----:B-1----:R1:W2:Y:S02]  /*9880*/  SYNCS.PHASECHK.TRANS64.TRYWAIT P0, [R0+URZ], R3 ;  /* 0x00000003000075a7 */ /* 0x0022a400080011ff */
[----:B--2---:R-:W-:Y:S05]  /*9890*/  @!P0 NANOSLEEP.SYNCS 0x989680 ;  /* 0x009896800000895d */ /* 0x004fea0003900000 */
[----:B------:R-:W2:Y:S02]  /*98a0*/  @!P0 SYNCS.PHASECHK.TRANS64 P0, [R0+URZ], R3 ;  /* 0x00000003000085a7 */ /* 0x000ea400080010ff */
[----:B--2---:R-:W-:Y:S05]  /*98b0*/  @!P0 BRA `(.L_x_235) ;  /* 0xfffffffc00f08947 */ /* 0x004fea000383ffff */
[----:B------:R-:W-:Y:S05]  /*98c0*/  BRA `(.L_x_236) ;  /* 0xffffffa400087947 */ /* 0x000fea000383ffff */
.L_x_80:
[----:B-1----:R1:W2:Y:S02]  /*98d0*/  SYNCS.PHASECHK.TRANS64.TRYWAIT P0, [R0+URZ+0x2d0], R5 ;  /* 0x0002d005000075a7 */ /* 0x0022a400080011ff */
[----:B--2---:R-:W-:Y:S05]  /*98e0*/  @!P0 NANOSLEEP.SYNCS 0x989680 ;  /* 0x009896800000895d */ /* 0x004fea0003900000 */
[----:B------:R-:W2:Y:S02]  /*98f0*/  @!P0 SYNCS.PHASECHK.TRANS64 P0, [R0+URZ+0x2d0], R5 ;  /* 0x0002d005000085a7 */ /* 0x000ea400080010ff */
[----:B--2---:R-:W-:Y:S05]  /*9900*/  @!P0 BRA `(.L_x_80) ;  /* 0xfffffffc00f08947 */ /* 0x004fea000383ffff */
[----:B------:R-:W-:Y:S05]  /*9910*/  BRA `(.L_x_237) ;  /* 0xffffffa400687947 */ /* 0x000fea000383ffff */
.L_x_81:
[----:B------:R-:W-:-:S07]  /*9920*/  MOV R0, UR5 ;  /* 0x0000000500007c02 */ /* 0x000fce0008000f00 */
.L_x_238:
[----:B-1----:R1:W2:Y:S02]  /*9930*/  SYNCS.PHASECHK.TRANS64.TRYWAIT P0, [R0+URZ+0x280], R7 ;  /* 0x00028007000075a7 */ /* 0x0022a400080011ff */
[----:B--2---:R-:W-:Y:S05]  /*9940*/  @!P0 NANOSLEEP.SYNCS 0x989680 ;  /* 0x009896800000895d */ /* 0x004fea0003900000 */
[----:B------:R-:W2:Y:S02]  /*9950*/  @!P0 SYNCS.PHASECHK.TRANS64 P0, [R0+URZ+0x280], R7 ;  /* 0x00028007000085a7 */ /* 0x000ea400080010ff */
[----:B--2---:R-:W-:Y:S05]  /*9960*/  @!P0 BRA `(.L_x_238) ;  /* 0xfffffffc00f08947 */ /* 0x004fea000383ffff */
[----:B------:R-:W-:Y:S05]  /*9970*/  BRA `(.L_x_239) ;  /* 0xffffffa400787947 */ /* 0x000fea000383ffff */
.L_x_82:
[----:B-1----:R1:W2:Y:S02]  /*9980*/  SYNCS.PHASECHK.TRANS64.TRYWAIT P1, [R0+URZ+0x270], R5 ;  /* 0x00027005000075a7 */ /* 0x0022a400080211ff */
[----:B--2---:R-:W-:Y:S05]  /*9990*/  @!P1 NANOSLEEP.SYNCS 0x989680 ;  /* 0x009896800000995d */ /* 0x004fea0003900000 */
[----:B------:R-:W2:Y:S02]  /*99a0*/  @!P1 SYNCS.PHASECHK.TRANS64 P1, [R0+URZ+0x270], R5 ;  /* 0x00027005000095a7 */ /* 0x000ea400080210ff */
[----:B--2---:R-:W-:Y:S05]  /*99b0*/  @!P1 BRA `(.L_x_82) ;  /* 0xfffffffc00f09947 */ /* 0x004fea000383ffff */
[----:B------:R-:W-:Y:S05]  /*99c0*/  BRA `(.L_x_240) ;  /* 0xffffffa400a87947 */ /* 0x000fea000383ffff */
.L_x_85:
[----:B------:R-:W-:-:S07]  /*99d0*/  MOV R0, UR5 ;  /* 0x0000000500007c02 */ /* 0x000fce0008000f00 */
.L_x_241:
[----:B-1----:R1:W2:Y:S02]  /*99e0*/  SYNCS.PHASECHK.TRANS64.TRYWAIT P0, [R0+URZ+0x280], R3 ;  /* 0x00028003000075a7 */ /* 0x0022a400080011ff */
[----:B--2---:R-:W-:Y:S05]  /*99f0*/  @!P0 NANOSLEEP.SYNCS 0x989680 ;  /* 0x009896800000895d */ /* 0x004fea0003900000 */
[----:B------:R-:W2:Y:S02]  /*9a00*/  @!P0 SYNCS.PHASECHK.TRANS64 P0, [R0+URZ+0x280], R3 ;  /* 0x00028003000085a7 */ /* 0x000ea400080010ff */
[----:B--2---:R-:W-:Y:S05]  /*9a10*/  @!P0 BRA `(.L_x_241) ;  /* 0xfffffffc00f08947 */ /* 0x004fea000383ffff */
[----:B------:R-:W-:Y:S05]  /*9a20*/  BRA `(.L_x_84) ;  /* 0xffffffa400fc7947 */ /* 0x000fea000383ffff */
.L_x_94:
[----:B-1----:R-:W-:-:S04]  /*9a30*/  MOV R4, UR6 ;  /* 0x0000000600047c02 */ /* 0x002fc80008000f00 */
[----:B------:R1:W2:Y:S03]  /*9a40*/  SYNCS.PHASECHK.TRANS64.TRYWAIT P0, [R4+URZ+0x8], R5 ;  /* 0x00000805040075a7 */ /* 0x0002a600080011ff */
[----:B--2---:R-:W-:Y:S05]  /*9a50*/  @!P0 NANOSLEEP.SYNCS 0x989680 ;  /* 0x009896800000895d */ /* 0x004fea0003900000 */
[----:B------:R-:W2:Y:S02]  /*9a60*/  @!P0 SYNCS.PHASECHK.TRANS64 P0, [R4+URZ+0x8], R5 ;  /* 0x00000805040085a7 */ /* 0x000ea400080010ff */
[----:B--2---:R-:W-:Y:S05]  /*9a70*/  @!P0 BRA `(.L_x_94) ;  /* 0xfffffffc00ec8947 */ /* 0x004fea000383ffff */
[----:B------:R-:W-:Y:S05]  /*9a80*/  BRA `(.L_x_93) ;  /* 0xffffffa800b07947 */ /* 0x000fea000383ffff */
.L_x_96:
[----:B------:R-:W-:Y:S01]  /*9a90*/  BSSY B0, `(.L_x_242) ;  /* 0x0000006000007945 */ /* 0x000fe20003800000 */
[----:B------:R-:W-:-:S07]  /*9aa0*/  MOV R15, 0xffffffff ;  /* 0xffffffff000f7802 */ /* 0x000fce0000000f00 */
[----:B-1---5:R-:W-:Y:S05]  /*9ab0*/  WARPSYNC.COLLECTIVE R15, `(.L_x_243) ;  /* 0x000000000f0c7348 */ /* 0x022fea0003c00000 */
[----:B------:R-:W-:Y:S02]  /*9ac0*/  ELECT P6, UR79, PT ;  /* 0x00000000004f782f */ /* 0x000fe400038c0000 */
[----:B------:R-:W-:Y:S01]  /*9ad0*/  MOV R14, UR79 ;  /* 0x0000004f000e7c02 */ /* 0x000fe20008000f00 */
[----:B-1---5:R-:W-:Y:S10]  /*9ae0*/  ENDCOLLECTIVE ;  /* 0x000000000000791b */ /* 0x022ff40003800000 */
.L_x_243:
[----:B------:R-:W-:Y:S05]  /*9af0*/  BSYNC B0 ;  /* 0x0000000000007941 */ /* 0x000fea0003800000 */
.L_x_242:
[----:B------:R-:W-:Y:S05]  /*9b00*/  BRA `(.L_x_244) ;  /* 0xffffffa800e07947 */ /* 0x000fea000383ffff */
.L_x_98:
[----:B-1----:R-:W-:-:S04]  /*9b10*/  MOV R2, UR6 ;  /* 0x0000000600027c02 */ /* 0x002fc80008000f00 */
[----:B------:R1:W2:Y:S03]  /*9b20*/  SYNCS.PHASECHK.TRANS64.TRYWAIT P0, [R2+URZ+0x8], R3 ;  /* 0x00000803020075a7 */ /* 0x0002a600080011ff */
[----:B--2---:R-:W-:Y:S05]  /*9b30*/  @!P0 NANOSLEEP.SYNCS 0x989680 ;  /* 0x009896800000895d */ /* 0x004fea0003900000 */
[----:B------:R-:W2:Y:S02]  /*9b40*/  @!P0 SYNCS.PHASECHK.TRANS64 P0, [R2+URZ+0x8], R3 ;  /* 0x00000803020085a7 */ /* 0x000ea400080010ff */
[----:B--2---:R-:W-:Y:S05]  /*9b50*/  @!P0 BRA `(.L_x_98) ;  /* 0xfffffffc00ec8947 */ /* 0x004fea000383ffff */
[----:B------:R-:W-:Y:S05]  /*9b60*/  BRA `(.L_x_97) ;  /* 0xffffffa800e47947 */ /* 0x000fea000383ffff */
.L_x_99:
[----:B-1----:R1:W2:Y:S02]  /*9b70*/  SYNCS.PHASECHK.TRANS64.TRYWAIT P0, [R0+URZ+0x270], R5 ;  /* 0x00027005000075a7 */ /* 0x0022a400080011ff */
[----:B--2---:R-:W-:Y:S05]  /*9b80*/  @!P0 NANOSLEEP.SYNCS 0x989680 ;  /* 0x009896800000895d */ /* 0x004fea0003900000 */
[----:B------:R-:W2:Y:S02]  /*9b90*/  @!P0 SYNCS.PHASECHK.TRANS64 P0, [R0+URZ+0x270], R5 ;  /* 0x00027005000085a7 */ /* 0x000ea400080010ff */
[----:B--2---:R-:W-:Y:S05]  /*9ba0*/  @!P0 BRA `(.L_x_99) ;  /* 0xfffffffc00f08947 */ /* 0x004fea000383ffff */
[----:B------:R-:W-:Y:S05]  /*9bb0*/  BRA `(.L_x_245) ;  /* 0xffffffac00c07947 */ /* 0x000fea000383ffff */
.L_x_101:
[----:B------:R-:W-:-:S07]  /*9bc0*/  MOV R0, UR10 ;  /* 0x0000000a00007c02 */ /* 0x000fce0008000f00 */
.L_x_246:
[----:B-1----:R1:W2:Y:S02]  /*9bd0*/  SYNCS.PHASECHK.TRANS64.TRYWAIT P0, [R0+URZ+0x2b0], R5 ;  /* 0x0002b005000075a7 */ /* 0x0022a400080011ff */
[----:B--2---:R-:W-:Y:S05]  /*9be0*/  @!P0 NANOSLEEP.SYNCS 0x989680 ;  /* 0x009896800000895d */ /* 0x004fea0003900000 */
[----:B------:R-:W2:Y:S02]  /*9bf0*/  @!P0 SYNCS.PHASECHK.TRANS64 P0, [R0+URZ+0x2b0], R5 ;  /* 0x0002b005000085a7 */ /* 0x000ea400080010ff */
[----:B--2---:R-:W-:Y:S05]  /*9c00*/  @!P0 BRA `(.L_x_246) ;  /* 0xfffffffc00f08947 */ /* 0x004fea000383ffff */
[----:B------:R-:W-:Y:S05]  /*9c10*/  BRA `(.L_x_247) ;  /* 0xffffffb0000c7947 */ /* 0x000fea000383ffff */
.L_x_104:
[----:B------:R-:W-:Y:S07]  /*9c20*/  MOV R0, UR9 ;  /* 0x0000000900007c02 */ /* 0x000fee0008000f00 */
.L_x_248:
[----:B-1----:R1:W2:Y:S02]  /*9c30*/  SYNCS.PHASECHK.TRANS64.TRYWAIT P0, [R0+URZ], R5 ;  /* 0x00000005000075a7 */ /* 0x0022a400080011ff */
[----:B--2---:R-:W-:Y:S05]  /*9c40*/  @!P0 NANOSLEEP.SYNCS 0x989680 ;  /* 0x009896800000895d */ /* 0x004fea0003900000 */
[----:B------:R-:W2:Y:S02]  /*9c50*/  @!P0 SYNCS.PHASECHK.TRANS64 P0, [R0+URZ], R5 ;  /* 0x00000005000085a7 */ /* 0x000ea400080010ff */
[----:B--2---:R-:W-:Y:S05]  /*9c60*/  @!P0 BRA `(.L_x_248) ;  /* 0xfffffffc00f08947 */ /* 0x004fea000383ffff */
[----:B------:R-:W-:Y:S05]  /*9c70*/  BRA `(.L_x_103) ;  /* 0xffffffb000207947 */ /* 0x000fea000383ffff */
.L_x_108:
[----:B-1----:R-:W-:-:S07]  /*9c80*/  MOV R0, UR7 ;  /* 0x0000000700007c02 */ /* 0x002fce0008000f00 */
.L_x_249:
[----:B-1----:R1:W2:Y:S02]  /*9c90*/  SYNCS.PHASECHK.TRANS64.TRYWAIT P0, [R0+URZ], R3 ;  /* 0x00000003000075a7 */ /* 0x0022a400080011ff */
[----:B--2---:R-:W-:Y:S05]  /*9ca0*/  @!P0 NANOSLEEP.SYNCS 0x989680 ;  /* 0x009896800000895d */ /* 0x004fea0003900000 */
[----:B------:R-:W2:Y:S02]  /*9cb0*/  @!P0 SYNCS.PHASECHK.TRANS64 P0, [R0+URZ], R3 ;  /* 0x00000003000085a7 */ /* 0x000ea400080010ff */
[----:B--2---:R-:W-:Y:S05]  /*9cc0*/  @!P0 BRA `(.L_x_249) ;  /* 0xfffffffc00f08947 */ /* 0x004fea000383ffff */
[----:B------:R-:W-:Y:S05]  /*9cd0*/  BRA `(.L_x_250) ;  /* 0xffffffb000ec7947 */ /* 0x000fea000383ffff */
.L_x_109:
[----:B------:R-:W-:-:S07]  /*9ce0*/  MOV R0, UR7 ;  /* 0x0000000700007c02 */ /* 0x000fce0008000f00 */
.L_x_251:
[----:B-1----:R1:W2:Y:S02]  /*9cf0*/  SYNCS.PHASECHK.TRANS64.TRYWAIT P0, [R0+URZ], R3 ;  /* 0x00000003000075a7 */ /* 0x0022a400080011ff */
[----:B--2---:R-:W-:Y:S05]  /*9d00*/  @!P0 NANOSLEEP.SYNCS 0x989680 ;  /* 0x009896800000895d */ /* 0x004fea0003900000 */
[----:B------:R-:W2:Y:S02]  /*9d10*/  @!P0 SYNCS.PHASECHK.TRANS64 P0, [R0+URZ], R3 ;  /* 0x00000003000085a7 */ /* 0x000ea400080010ff */
[----:B--2---:R-:W-:Y:S05]  /*9d20*/  @!P0 BRA `(.L_x_251) ;  /* 0xfffffffc00f08947 */ /* 0x004fea000383ffff */
[----:B------:R-:W-:Y:S05]  /*9d30*/  BRA `(.L_x_252) ;  /* 0xffffffb000f87947 */ /* 0x000fea000383ffff */
.L_x_110:
[----:B------:R-:W-:-:S07]  /*9d40*/  MOV R0, UR7 ;  /* 0x0000000700007c02 */ /* 0x000fce0008000f00 */
.L_x_253:
[----:B-1----:R1:W2:Y:S02]  /*9d50*/  SYNCS.PHASECHK.TRANS64.TRYWAIT P0, [R0+URZ], R3 ;  /* 0x00000003000075a7 */ /* 0x0022a400080011ff */
[----:B--2---:R-:W-:Y:S05]  /*9d60*/  @!P0 NANOSLEEP.SYNCS 0x989680 ;  /* 0x009896800000895d */ /* 0x004fea0003900000 */
[----:B------:R-:W2:Y:S02]  /*9d70*/  @!P0 SYNCS.PHASECHK.TRANS64 P0, [R0+URZ], R3 ;  /* 0x00000003000085a7 */ /* 0x000ea400080010ff */
[----:B--2---:R-:W-:Y:S05]  /*9d80*/  @!P0 BRA `(.L_x_253) ;  /* 0xfffffffc00f08947 */ /* 0x004fea000383ffff */
[----:B------:R-:W-:Y:S05]  /*9d90*/  BRA `(.L_x_254) ;  /* 0xffffffb400047947 */ /* 0x000fea000383ffff */
.L_x_113:
[----:B------:R-:W-:-:S07]  /*9da0*/  MOV R0, UR8 ;  /* 0x0000000800007c02 */ /* 0x000fce0008000f00 */
.L_x_255:
[----:B-1----:R1:W2:Y:S02]  /*9db0*/  SYNCS.PHASECHK.TRANS64.TRYWAIT P1, [R0+URZ+0x2f0], R3 ;  /* 0x0002f003000075a7 */ /* 0x0022a400080211ff */
[----:B--2---:R-:W-:Y:S05]  /*9dc0*/  @!P1 NANOSLEEP.SYNCS 0x989680 ;  /* 0x009896800000995d */ /* 0x004fea0003900000 */
[----:B------:R-:W2:Y:S02]  /*9dd0*/  @!P1 SYNCS.PHASECHK.TRANS64 P1, [R0+URZ+0x2f0], R3 ;  /* 0x0002f003000095a7 */ /* 0x000ea400080210ff */
[----:B--2---:R-:W-:Y:S05]  /*9de0*/  @!P1 BRA `(.L_x_255) ;  /* 0xfffffffc00f09947 */ /* 0x004fea000383ffff */
[----:B------:R-:W-:Y:S05]  /*9df0*/  BRA `(.L_x_256) ;  /* 0xffffffb400507947 */ /* 0x000fea000383ffff */
.L_x_118:
[----:B--2---:R2:W4:Y:S02]  /*9e00*/  SYNCS.PHASECHK.TRANS64.TRYWAIT P0, [R0+URZ+0x270], R3 ;  /* 0x00027003000075a7 */ /* 0x00452400080011ff */
[----:B----4-:R-:W-:Y:S05]  /*9e10*/  @!P0 NANOSLEEP.SYNCS 0x989680 ;  /* 0x009896800000895d */ /* 0x010fea0003900000 */
[----:B------:R-:W4:Y:S02]  /*9e20*/  @!P0 SYNCS.PHASECHK.TRANS64 P0, [R0+URZ+0x270], R3 ;  /* 0x00027003000085a7 */ /* 0x000f2400080010ff */
[----:B----4-:R-:W-:Y:S05]  /*9e30*/  @!P0 BRA `(.L_x_118) ;  /* 0xfffffffc00f08947 */ /* 0x010fea000383ffff */
[----:B------:R-:W-:Y:S05]  /*9e40*/  BRA `(.L_x_257) ;  /* 0xffffffb800547947 */ /* 0x000fea000383ffff */
.L_x_121:
[----:B------:R-:W-:Y:S07]  /*9e50*/  MOV R0, UR7 ;  /* 0x0000000700007c02 */ /* 0x000fee0008000f00 */
.L_x_258:
[----:B--2---:R2:W4:Y:S02]  /*9e60*/  SYNCS.PHASECHK.TRANS64.TRYWAIT P0, [R0+URZ+0x268], R3 ;  /* 0x00026803000075a7 */ /* 0x00452400080011ff */
[----:B----4-:R-:W-:Y:S05]  /*9e70*/  @!P0 NANOSLEEP.SYNCS 0x989680 ;  /* 0x009896800000895d */ /* 0x010fea0003900000 */
[----:B------:R-:W4:Y:S02]  /*9e80*/  @!P0 SYNCS.PHASECHK.TRANS64 P0, [R0+URZ+0x268], R3 ;  /* 0x00026803000085a7 */ /* 0x000f2400080010ff */
[----:B----4-:R-:W-:Y:S05]  /*9e90*/  @!P0 BRA `(.L_x_258) ;  /* 0xfffffffc00f08947 */ /* 0x010fea000383ffff */
[----:B------:R-:W-:Y:S05]  /*9ea0*/  BRA `(.L_x_120) ;  /* 0xffffffbc00347947 */ /* 0x000fea000383ffff */
.L_x_124:
[----:B------:R-:W-:Y:S07]  /*9eb0*/  MOV R0, UR15 ;  /* 0x0000000f00007c02 */ /* 0x000fee0008000f00 */
.L_x_259:
[----:B-1----:R1:W2:Y:S02]  /*9ec0*/  SYNCS.PHASECHK.TRANS64.TRYWAIT P0, [R0+URZ+0x248], R3 ;  /* 0x00024803000075a7 */ /* 0x0022a400080011ff */
[----:B--2---:R-:W-:Y:S05]  /*9ed0*/  @!P0 NANOSLEEP.SYNCS 0x989680 ;  /* 0x009896800000895d */ /* 0x004fea0003900000 */
[----:B------:R-:W2:Y:S02]  /*9ee0*/  @!P0 SYNCS.PHASECHK.TRANS64 P0, [R0+URZ+0x248], R3 ;  /* 0x00024803000085a7 */ /* 0x000ea400080010ff */
[----:B--2---:R-:W-:Y:S05]  /*9ef0*/  @!P0 BRA `(.L_x_259) ;  /* 0xfffffffc00f08947 */ /* 0x004fea000383ffff */
[----:B------:R-:W-:Y:S05]  /*9f00*/  BRA `(.L_x_260) ;  /* 0xffffffbc00ac7947 */ /* 0x000fea000383ffff */
.L_x_125:
[----:B------:R-:W-:Y:S07]  /*9f10*/  MOV R3, UR13 ;  /* 0x0000000d00037c02 */ /* 0x000fee0008000f00 */
.L_x_261:
[----:B-1----:R1:W2:Y:S02]  /*9f20*/  SYNCS.PHASECHK.TRANS64.TRYWAIT P0, [R3+URZ+0x248], R12 ;  /* 0x0002480c030075a7 */ /* 0x0022a400080011ff */
[----:B--2---:R-:W-:Y:S05]  /*9f30*/  @!P0 NANOSLEEP.SYNCS 0x989680 ;  /* 0x009896800000895d */ /* 0x004fea0003900000 */
[----:B------:R-:W2:Y:S02]  /*9f40*/  @!P0 SYNCS.PHASECHK.TRANS64 P0, [R3+URZ+0x248], R12 ;  /* 0x0002480c030085a7 */ /* 0x000ea400080010ff */
[----:B--2---:R-:W-:Y:S05]  /*9f50*/  @!P0 BRA `(.L_x_261) ;  /* 0xfffffffc00f08947 */ /* 0x004fea000383ffff */
[----:B------:R-:W-:Y:S05]  /*9f60*/  BRA `(.L_x_262) ;  /* 0xffffffc000687947 */ /* 0x000fea000383ffff */
.L_x_127:
[----:B------:R-:W-:-:S07]  /*9f70*/  MOV R0, UR4 ;  /* 0x0000000400007c02 */ /* 0x000fce0008000f00 */
.L_x_263:
[----:B-1----:R1:W4:Y:S02]  /*9f80*/  SYNCS.PHASECHK.TRANS64.TRYWAIT P0, [R0+URZ], R3 ;  /* 0x00000003000075a7 */ /* 0x00232400080011ff */
[----:B----4-:R-:W-:Y:S05]  /*9f90*/  @!P0 NANOSLEEP.SYNCS 0x989680 ;  /* 0x009896800000895d */ /* 0x010fea0003900000 */
[----:B------:R-:W4:Y:S02]  /*9fa0*/  @!P0 SYNCS.PHASECHK.TRANS64 P0, [R0+URZ], R3 ;  /* 0x00000003000085a7 */ /* 0x000f2400080010ff */
[----:B----4-:R-:W-:Y:S05]  /*9fb0*/  @!P0 BRA `(.L_x_263) ;  /* 0xfffffffc00f08947 */ /* 0x010fea000383ffff */
[----:B------:R-:W-:Y:S05]  /*9fc0*/  BRA `(.L_x_264) ;  /* 0xffffffc400107947 */ /* 0x000fea000383ffff */
.L_x_128:
[----:B------:R-:W-:-:S07]  /*9fd0*/  MOV R0, UR4 ;  /* 0x0000000400007c02 */ /* 0x000fce0008000f00 */
.L_x_265:
[----:B-1----:R1:W4:Y:S02]  /*9fe0*/  SYNCS.PHASECHK.TRANS64.TRYWAIT P0, [R0+URZ], R3 ;  /* 0x00000003000075a7 */ /* 0x00232400080011ff */
[----:B----4-:R-:W-:Y:S05]  /*9ff0*/  @!P0 NANOSLEEP.SYNCS 0x989680 ;  /* 0x009896800000895d */ /* 0x010fea0003900000 */
[----:B------:R-:W4:Y:S02]  /*a000*/  @!P0 SYNCS.PHASECHK.TRANS64 P0, [R0+URZ], R3 ;  /* 0x00000003000085a7 */ /* 0x000f2400080010ff */
[----:B----4-:R-:W-:Y:S05]  /*a010*/  @!P0 BRA `(.L_x_265) ;  /* 0xfffffffc00f08947 */ /* 0x010fea000383ffff */
[----:B------:R-:W-:Y:S05]  /*a020*/  BRA `(.L_x_266) ;  /* 0xffffffc4001c7947 */ /* 0x000fea000383ffff */
.L_x_130:
[----:B--2---:R2:W4:Y:S02]  /*a030*/  SYNCS.PHASECHK.TRANS64.TRYWAIT P0, [R0+URZ+0x270], R3 ;  /* 0x00027003000075a7 */ /* 0x00452400080011ff */
[----:B----4-:R-:W-:Y:S05]  /*a040*/  @!P0 NANOSLEEP.SYNCS 0x989680 ;  /* 0x009896800000895d */ /* 0x010fea0003900000 */
[----:B------:R-:W4:Y:S02]  /*a050*/  @!P0 SYNCS.PHASECHK.TRANS64 P0, [R0+URZ+0x270], R3 ;  /* 0x00027003000085a7 */ /* 0x000f2400080010ff */
[----:B----4-:R-:W-:Y:S05]  /*a060*/  @!P0 BRA `(.L_x_130) ;  /* 0xfffffffc00f08947 */ /* 0x010fea000383ffff */
[----:B------:R-:W-:Y:S05]  /*a070*/  BRA `(.L_x_267) ;  /* 0xffffffc800007947 */ /* 0x000fea000383ffff */
.L_x_140:
[----:B-1----:R1:W3:Y:S02]  /*a080*/  SYNCS.PHASECHK.TRANS64.TRYWAIT P1, [R0+URZ+0x230], R5 ;  /* 0x00023005000075a7 */ /* 0x0022e400080211ff */
[----:B---3--:R-:W-:Y:S05]  /*a090*/  @!P1 NANOSLEEP.SYNCS 0x989680 ;  /* 0x009896800000995d */ /* 0x008fea0003900000 */
[----:B------:R-:W3:Y:S02]  /*a0a0*/  @!P1 SYNCS.PHASECHK.TRANS64 P1, [R0+URZ+0x230], R5 ;  /* 0x00023005000095a7 */ /* 0x000ee400080210ff */
[----:B---3--:R-:W-:Y:S05]  /*a0b0*/  @!P1 BRA `(.L_x_140) ;  /* 0xfffffffc00f09947 */ /* 0x008fea000383ffff */
[----:B------:R-:W-:Y:S05]  /*a0c0*/  BRA `(.L_x_139) ;  /* 0xffffffd400187947 */ /* 0x000fea000383ffff */
.L_x_142:
[----:B-1----:R1:W4:Y:S02]  /*a0d0*/  SYNCS.PHASECHK.TRANS64.TRYWAIT P0, [R76+URZ+0x290], R3 ;  /* 0x000290034c0075a7 */ /* 0x00232400080011ff */
[----:B----4-:R-:W-:Y:S05]  /*a0e0*/  @!P0 NANOSLEEP.SYNCS 0x989680 ;  /* 0x009896800000895d */ /* 0x010fea0003900000 */
[----:B------:R-:W4:Y:S02]  /*a0f0*/  @!P0 SYNCS.PHASECHK.TRANS64 P0, [R76+URZ+0x290], R3 ;  /* 0x000290034c0085a7 */ /* 0x000f2400080010ff */
[----:B----4-:R-:W-:Y:S05]  /*a100*/  @!P0 BRA `(.L_x_142) ;  /* 0xfffffffc00f08947 */ /* 0x010fea000383ffff */
[----:B------:R-:W-:Y:S05]  /*a110*/  BRA `(.L_x_141) ;  /* 0xffffffd400487947 */ /* 0x000fea000383ffff */
.L_x_153:
[----:B--2---:R2:W3:Y:S02]  /*a120*/  SYNCS.PHASECHK.TRANS64.TRYWAIT P0, [R2+URZ+0x230], R83 ;  /* 0x00023053020075a7 */ /* 0x0044e400080011ff */
[----:B---3--:R-:W-:Y:S05]  /*a130*/  @!P0 NANOSLEEP.SYNCS 0x989680 ;  /* 0x009896800000895d */ /* 0x008fea0003900000 */
[----:B------:R-:W3:Y:S02]  /*a140*/  @!P0 SYNCS.PHASECHK.TRANS64 P0, [R2+URZ+0x230], R83 ;  /* 0x00023053020085a7 */ /* 0x000ee400080010ff */
[----:B---3--:R-:W-:Y:S05]  /*a150*/  @!P0 BRA `(.L_x_153) ;  /* 0xfffffffc00f08947 */ /* 0x008fea000383ffff */
[----:B------:R-:W-:Y:S05]  /*a160*/  BRA `(.L_x_152) ;  /* 0xffffffdc006c7947 */ /* 0x000fea000383ffff */
        .weak           $__internal_0_$__cuda_sm10x_tcgen05_guardrail_trap_col_being_dealloced_not_returned_by_alloc
        .type           $__internal_0_$__cuda_sm10x_tcgen05_guardrail_trap_col_being_dealloced_not_returned_by_alloc,@function
        .size           $__internal_0_$__cuda_sm10x_tcgen05_guardrail_trap_col_being_dealloced_not_returned_by_alloc,($__internal_1_$__cuda_sm10x_tcgen05_guardrail_trap_phase_invalid_during_alloc - $__internal_0_$__cuda_sm10x_tcgen05_guardrail_trap_col_being_dealloced_not_returned_by_alloc)
$__internal_0_$__cuda_sm10x_tcgen05_guardrail_trap_col_being_dealloced_not_returned_by_alloc:
[----:B------:R-:W-:Y:S05]  /*a170*/  BPT.TRAP 0x1 ;  /* 0x000000040000795c */ /* 0x000fea0000300000 */
[----:B------:R-:W-:-:S04]  /*a180*/  HFMA2 R3, -RZ, RZ, 0, 0 ;  /* 0x00000000ff037431 */ /* 0x000fc800000001ff */
[----:B------:R-:W-:Y:S05]  /*a190*/  RET.REL.NODEC R2 `(_ZN7cutlass13device_kernelINS_4gemm6kernel13GemmUniversalIN4cute5tupleIJiiiiEEENS1_10collective13CollectiveMmaINS1_35MainloopSm100TmaUmmaWarpSpecializedILi35ELi2ELi4ENS5_IJNS4_1CILi2EEENSA_ILi1EEESC_EEEEENS5_IJNSA_ILi128EEENSA_ILi64EEENSA_ILi32EEEEEENS_10bfloat16_tENS5_IJlSC_lEEESJ_SK_NS4_8TiledMMAINS4_8MMA_AtomIJNS4_26SM100_MMA_F16BF16_2x1SM_SSISJ_SJ_fLi128ELi64ELNS4_4UMMA5MajorE0ELSP_0ELNSO_7ScaleInE0ELSQ_0EEEEEENS4_6LayoutINS5_IJSC_SC_SC_EEENS5_IJNSA_ILi0EEESV_SV_EEEEENS5_IJNS4_10UnderscoreESY_SY_EEEEENS4_18SM100_TMA_2SM_LOADENS4_14ComposedLayoutINS4_7SwizzleILi2ELi4ELi3EEENS4_18smem_ptr_flag_bitsILi16EEENST_INS5_IJNSA_ILi8EEESH_EEENS5_IJSH_SC_EEEEEEEvNS4_8identityES11_S1B_vS1C_EENS_8epilogue10collective18CollectiveEpilogueINS1E_23Sm100TmaWarpSpecializedILi3ELi2ELi16ELb1ELb0EEEJNS5_IJSG_SG_SH_EEENS5_IJNST_ISG_SC_EENST_INS5_IJNSA_ILi16EEESB_EEENS5_IJSC_SH_EEEEEEEESJ_SK_SJ_SK_NS1E_6fusion15FusionCallbacksIS1I_NS1Q_17LinearCombinationISJ_fSJ_fLNS_15FloatRoundStyleE2EEES1J_S1P_JEEENS4_5SM1004TMEM4LOAD26SM100_TMEM_LOAD_32dp32b16xENS4_13SM90_TMA_LOADENS12_INS13_ILi1ELi4ELi3EEES16_NST_INS5_IJS17_S1L_EEENS5_IJS1L_SC_EEEEEEENS4_39AutoVectorizingCopyWithAssumedAlignmentILi128EEENS4_14SM90_TMA_STOREES25_S27_S27_EEEvvEEEEvNT_6ParamsE) ;  /* 0xffffff5c02987950 */ /* 0x000fea0003c3ffff */
        .weak           $__internal_1_$__cuda_sm10x_tcgen05_guardrail_trap_phase_invalid_during_alloc
        .type           $__internal_1_$__cuda_sm10x_tcgen05_guardrail_trap_phase_invalid_during_alloc,@function
        .size           $__internal_1_$__cuda_sm10x_tcgen05_guardrail_trap_phase_invalid_during_alloc,($__internal_2_$__cuda_sm10x_tcgen05_guardrail_trap_unallocated_columns_being_dealloced - $__internal_1_$__cuda_sm10x_tcgen05_guardrail_trap_phase_invalid_during_alloc)
$__internal_1_$__cuda_sm10x_tcgen05_guardrail_trap_phase_invalid_during_alloc:
[----:B------:R-:W-:Y:S05]  /*a1a0*/  BPT.TRAP 0x1 ;  /* 0x000000040000795c */ /* 0x000fea0000300000 */
[----:B------:R-:W-:-:S04]  /*a1b0*/  MOV R3, 0x0 ;  /* 0x0000000000037802 */ /* 0x000fc80000000f00 */
[----:B------:R-:W-:Y:S05]  /*a1c0*/  RET.REL.NODEC R2 `(_ZN7cutlass13device_kernelINS_4gemm6kernel13GemmUniversalIN4cute5tupleIJiiiiEEENS1_10collective13CollectiveMmaINS1_35MainloopSm100TmaUmmaWarpSpecializedILi35ELi2ELi4ENS5_IJNS4_1CILi2EEENSA_ILi1EEESC_EEEEENS5_IJNSA_ILi128EEENSA_ILi64EEENSA_ILi32EEEEEENS_10bfloat16_tENS5_IJlSC_lEEESJ_SK_NS4_8TiledMMAINS4_8MMA_AtomIJNS4_26SM100_MMA_F16BF16_2x1SM_SSISJ_SJ_fLi128ELi64ELNS4_4UMMA5MajorE0ELSP_0ELNSO_7ScaleInE0ELSQ_0EEEEEENS4_6LayoutINS5_IJSC_SC_SC_EEENS5_IJNSA_ILi0EEESV_SV_EEEEENS5_IJNS4_10UnderscoreESY_SY_EEEEENS4_18SM100_TMA_2SM_LOADENS4_14ComposedLayoutINS4_7SwizzleILi2ELi4ELi3EEENS4_18smem_ptr_flag_bitsILi16EEENST_INS5_IJNSA_ILi8EEESH_EEENS5_IJSH_SC_EEEEEEEvNS4_8identityES11_S1B_vS1C_EENS_8epilogue10collective18CollectiveEpilogueINS1E_23Sm100TmaWarpSpecializedILi3ELi2ELi16ELb1ELb0EEEJNS5_IJSG_SG_SH_EEENS5_IJNST_ISG_SC_EENST_INS5_IJNSA_ILi16EEESB_EEENS5_IJSC_SH_EEEEEEEESJ_SK_SJ_SK_NS1E_6fusion15FusionCallbacksIS1I_NS1Q_17LinearCombinationISJ_fSJ_fLNS_15FloatRoundStyleE2EEES1J_S1P_JEEENS4_5SM1004TMEM4LOAD26SM100_TMEM_LOAD_32dp32b16xENS4_13SM90_TMA_LOADENS12_INS13_ILi1ELi4ELi3EEES16_NST_INS5_IJS17_S1L_EEENS5_IJS1L_SC_EEEEEEENS4_39AutoVectorizingCopyWithAssumedAlignmentILi128EEENS4_14SM90_TMA_STOREES25_S27_S27_EEEvvEEEEvNT_6ParamsE) ;  /* 0xffffff5c028c7950 */ /* 0x000fea0003c3ffff */
        .weak           $__internal_2_$__cuda_sm10x_tcgen05_guardrail_trap_unallocated_columns_being_dealloced
        .type           $__internal_2_$__cuda_sm10x_tcgen05_guardrail_trap_unallocated_columns_being_dealloced,@function
        .size           $__internal_2_$__cuda_sm10x_tcgen05_guardrail_trap_unallocated_columns_being_dealloced,(.L_x_269 - $__internal_2_$__cuda_sm10x_tcgen05_guardrail_trap_unallocated_columns_being_dealloced)
$__internal_2_$__cuda_sm10x_tcgen05_guardrail_trap_unallocated_columns_being_dealloced:
[----:B------:R-:W-:Y:S05]  /*a1d0*/  BPT.TRAP 0x1 ;  /* 0x000000040000795c */ /* 0x000fea0000300000 */
[----:B------:R-:W-:-:S04]  /*a1e0*/  HFMA2 R3, -RZ, RZ, 0, 0 ;  /* 0x00000000ff037431 */ /* 0x000fc800000001ff */
[----:B------:R-:W-:Y:S05]  /*a1f0*/  RET.REL.NODEC R2 `(_ZN7cutlass13device_kernelINS_4gemm6kernel13GemmUniversalIN4cute5tupleIJiiiiEEENS1_10collective13CollectiveMmaINS1_35MainloopSm100TmaUmmaWarpSpecializedILi35ELi2ELi4ENS5_IJNS4_1CILi2EEENSA_ILi1EEESC_EEEEENS5_IJNSA_ILi128EEENSA_ILi64EEENSA_ILi32EEEEEENS_10bfloat16_tENS5_IJlSC_lEEESJ_SK_NS4_8TiledMMAINS4_8MMA_AtomIJNS4_26SM100_MMA_F16BF16_2x1SM_SSISJ_SJ_fLi128ELi64ELNS4_4UMMA5MajorE0ELSP_0ELNSO_7ScaleInE0ELSQ_0EEEEEENS4_6LayoutINS5_IJSC_SC_SC_EEENS5_IJNSA_ILi0EEESV_SV_EEEEENS5_IJNS4_10UnderscoreESY_SY_EEEEENS4_18SM100_TMA_2SM_LOADENS4_14ComposedLayoutINS4_7SwizzleILi2ELi4ELi3EEENS4_18smem_ptr_flag_bitsILi16EEENST_INS5_IJNSA_ILi8EEESH_EEENS5_IJSH_SC_EEEEEEEvNS4_8identityES11_S1B_vS1C_EENS_8epilogue10collective18CollectiveEpilogueINS1E_23Sm100TmaWarpSpecializedILi3ELi2ELi16ELb1ELb0EEEJNS5_IJSG_SG_SH_EEENS5_IJNST_ISG_SC_EENST_INS5_IJNSA_ILi16EEESB_EEENS5_IJSC_SH_EEEEEEEESJ_SK_SJ_SK_NS1E_6fusion15FusionCallbacksIS1I_NS1Q_17LinearCombinationISJ_fSJ_fLNS_15FloatRoundStyleE2EEES1J_S1P_JEEENS4_5SM1004TMEM4LOAD26SM100_TMEM_LOAD_32dp32b16xENS4_13SM90_TMA_LOADENS12_INS13_ILi1ELi4ELi3EEES16_NST_INS5_IJS17_S1L_EEENS5_IJS1L_SC_EEEEEEENS4_39AutoVectorizingCopyWithAssumedAlignmentILi128EEENS4_14SM90_TMA_STOREES25_S27_S27_EEEvvEEEEvNT_6ParamsE) ;  /* 0xffffff5c02807950 */ /* 0x000fea0003c3ffff */
.L_x_268:
[----:B------:R-:W-:-:S00]  /*a200*/  BRA `(.L_x_268) ;  /* 0xfffffffc00fc7947 */ /* 0x000fc0000383ffff */
[----:B------:R-:W-:-:S00]  /*a210*/  NOP ;  /* 0x0000000000007918 */ /* 0x000fc00000000000 */
        /* <DEDUP_REMOVED lines=14> */
.L_x_269:


//--------------------- .nv.global.init           --------------------------
	.section	.nv.global.init,"aw",@progbits
.nv.global.init:
	.type		$str$27,@object
	.size		$str$27,($str$28 - $str$27)
$str$27:
        /*0000*/ 	.byte	0x28, 0x61, 0x64, 0x64, 0x72, 0x65, 0x73, 0x73, 0x20, 0x26, 0x20, 0x6d, 0x61, 0x73, 0x6b, 0x29
        /*0010*/ 	.byte	0x20, 0x3d, 0x3d, 0x20, 0x30, 0x00
	.type		$str$28,@object
	.size		$str$28,($str$26 - $str$28)
$str$28:
        /*0016*/ 	.byte	0x2f, 0x74, 0x6d, 0x70, 0x2f, 0x63, 0x75, 0x74, 0x6c, 0x61, 0x73, 0x73, 0x5f, 0x73, 0x77, 0x65
        /*0026*/ 	.byte	0x65, 0x70, 0x5f, 0x73, 0x72, 0x63, 0x2f, 0x69, 0x6e, 0x63, 0x6c, 0x75, 0x64, 0x65, 0x2f, 0x63
        /*0036*/ 	.byte	0x75, 0x74, 0x65, 0x2f, 0x70, 0x6f, 0x69, 0x6e, 0x74, 0x65, 0x72, 0x5f, 0x66, 0x6c, 0x61, 0x67
        /*0046*/ 	.byte	0x67, 0x65, 0x64, 0x2e, 0x68, 0x70, 0x70, 0x00
	.type		$str$26,@object
	.size		$str$26,($str$25 - $str$26)
$str$26:
        /*004e*/ 	.byte	0x2f, 0x74, 0x6d, 0x70, 0x2f, 0x63, 0x75, 0x74, 0x6c, 0x61, 0x73, 0x73, 0x5f, 0x73, 0x77, 0x65
        /*005e*/ 	.byte	0x65, 0x70, 0x5f, 0x73, 0x72, 0x63, 0x2f, 0x69, 0x6e, 0x63, 0x6c, 0x75, 0x64, 0x65, 0x2f, 0x63
        /*006e*/ 	.byte	0x75, 0x74, 0x65, 0x2f, 0x61, 0x74, 0x6f, 0x6d, 0x2f, 0x63, 0x6f, 0x70, 0x79, 0x5f, 0x74, 0x72
        /*007e*/ 	.byte	0x61, 0x69, 0x74, 0x73, 0x5f, 0x73, 0x6d, 0x31, 0x30, 0x30, 0x2e, 0x68, 0x70, 0x70, 0x00
	.type		$str$25,@object
	.size		$str$25,(__unnamed_1 - $str$25)
$str$25:
        /*008d*/ 	.byte	0x28, 0x28, 0x75, 0x69, 0x6e, 0x74, 0x33, 0x32, 0x5f, 0x74, 0x28, 0x74, 0x68, 0x72, 0x65, 0x61
        /*009d*/ 	.byte	0x64, 0x49, 0x64, 0x78, 0x2e, 0x78, 0x29, 0x20, 0x2f, 0x20, 0x33, 0x32, 0x29, 0x20, 0x25, 0x20
        /*00ad*/ 	.byte	0x34, 0x29, 0x20, 0x3d, 0x3d, 0x20, 0x28, 0x28, 0x28, 0x74, 0x6d, 0x65, 0x6d, 0x5f, 0x61, 0x64
        /*00bd*/ 	.byte	0x64, 0x72, 0x20, 0x3e, 0x3e, 0x20, 0x31, 0x36, 0x29, 0x20, 0x2f, 0x20, 0x33, 0x32, 0x29, 0x20
        /*00cd*/ 	.byte	0x25, 0x20, 0x34, 0x29, 0x00
	.type		__unnamed_1,@object
	.size		__unnamed_1,(__unnamed_2 - __unnamed_1)
__unnamed_1:
        /*00d2*/ 	.byte	0x61, 0x75, 0x74, 0x6f, 0x20, 0x63, 0x75, 0x74, 0x65, 0x3a, 0x3a, 0x61, 0x73, 0x5f, 0x70, 0x6f
        /* <DEDUP_REMOVED lines=24> */
        /*0262*/ 	.byte	0x43, 0x3c, 0x32, 0x30, 0x34, 0x38, 0x3e, 0x3e, 0x3e, 0x3e, 0x5d, 0x00
	.type		__unnamed_2,@object
	.size		__unnamed_2,(.L_2 - __unnamed_2)
__unnamed_2:
        /* <DEDUP_REMOVED lines=40> */
        /*04ee*/ 	.byte	0x3a, 0x3a, 0x43, 0x3c, 0x30, 0x3e, 0x3e, 0x3e, 0x3e, 0x5d, 0x00
.L_2:


//--------------------- .nv.shared._ZN7cutlass13device_kernelINS_4gemm6kernel13GemmUniversalIN4cute5tupleIJiiiiEEENS1_10collective13CollectiveMmaINS1_35MainloopSm100TmaUmmaWarpSpecializedILi35ELi2ELi4ENS5_IJNS4_1CILi2EEENSA_ILi1EEESC_EEEEENS5_IJNSA_ILi128EEENSA_ILi64EEENSA_ILi32EEEEEENS_10bfloat16_tENS5_IJlSC_lEEESJ_SK_NS4_8TiledMMAINS4_8MMA_AtomIJNS4_26SM100_MMA_F16BF16_2x1SM_SSISJ_SJ_fLi128ELi64ELNS4_4UMMA5MajorE0ELSP_0ELNSO_7ScaleInE0ELSQ_0EEEEEENS4_6LayoutINS5_IJSC_SC_SC_EEENS5_IJNSA_ILi0EEESV_SV_EEEEENS5_IJNS4_10UnderscoreESY_SY_EEEEENS4_18SM100_TMA_2SM_LOADENS4_14ComposedLayoutINS4_7SwizzleILi2ELi4ELi3EEENS4_18smem_ptr_flag_bitsILi16EEENST_INS5_IJNSA_ILi8EEESH_EEENS5_IJSH_SC_EEEEEEEvNS4_8identityES11_S1B_vS1C_EENS_8epilogue10collective18CollectiveEpilogueINS1E_23Sm100TmaWarpSpecializedILi3ELi2ELi16ELb1ELb0EEEJNS5_IJSG_SG_SH_EEENS5_IJNST_ISG_SC_EENST_INS5_IJNSA_ILi16EEESB_EEENS5_IJSC_SH_EEEEEEEESJ_SK_SJ_SK_NS1E_6fusion15FusionCallbacksIS1I_NS1Q_17LinearCombinationISJ_fSJ_fLNS_15FloatRoundStyleE2EEES1J_S1P_JEEENS4_5SM1004TMEM4LOAD26SM100_TMEM_LOAD_32dp32b16xENS4_13SM90_TMA_LOADENS12_INS13_ILi1ELi4ELi3EEES16_NST_INS5_IJS17_S1L_EEENS5_IJS1L_SC_EEEEEEENS4_39AutoVectorizingCopyWithAssumedAlignmentILi128EEENS4_14SM90_TMA_STOREES25_S27_S27_EEEvvEEEEvNT_6ParamsE --------------------------
	.section	.nv.shared._ZN7cutlass13device_kernelINS_4gemm6kernel13GemmUniversalIN4cute5tupleIJiiiiEEENS1_10collective13CollectiveMmaINS1_35MainloopSm100TmaUmmaWarpSpecializedILi35ELi2ELi4ENS5_IJNS4_1CILi2EEENSA_ILi1EEESC_EEEEENS5_IJNSA_ILi128EEENSA_ILi64EEENSA_ILi32EEEEEENS_10bfloat16_tENS5_IJlSC_lEEESJ_SK_NS4_8TiledMMAINS4_8MMA_AtomIJNS4_26SM100_MMA_F16BF16_2x1SM_SSISJ_SJ_fLi128ELi64ELNS4_4UMMA5MajorE0ELSP_0ELNSO_7ScaleInE0ELSQ_0EEEEEENS4_6LayoutINS5_IJSC_SC_SC_EEENS5_IJNSA_ILi0EEESV_SV_EEEEENS5_IJNS4_10UnderscoreESY_SY_EEEEENS4_18SM100_TMA_2SM_LOADENS4_14ComposedLayoutINS4_7SwizzleILi2ELi4ELi3EEENS4_18smem_ptr_flag_bitsILi16EEENST_INS5_IJNSA_ILi8EEESH_EEENS5_IJSH_SC_EEEEEEEvNS4_8identityES11_S1B_vS1C_EENS_8epilogue10collective18CollectiveEpilogueINS1E_23Sm100TmaWarpSpecializedILi3ELi2ELi16ELb1ELb0EEEJNS5_IJSG_SG_SH_EEENS5_IJNST_ISG_SC_EENST_INS5_IJNSA_ILi16EEESB_EEENS5_IJSC_SH_EEEEEEEESJ_SK_SJ_SK_NS1E_6fusion15FusionCallbacksIS1I_NS1Q_17LinearCombinationISJ_fSJ_fLNS_15FloatRoundStyleE2EEES1J_S1P_JEEENS4_5SM1004TMEM4LOAD26SM100_TMEM_LOAD_32dp32b16xENS4_13SM90_TMA_LOADENS12_INS13_ILi1ELi4ELi3EEES16_NST_INS5_IJS17_S1L_EEENS5_IJS1L_SC_EEEEEEENS4_39AutoVectorizingCopyWithAssumedAlignmentILi128EEENS4_14SM90_TMA_STOREES25_S27_S27_EEEvvEEEEvNT_6ParamsE,"aw",@nobits
	.sectionflags	@""
	.align	16
	.zero		1024


//--------------------- .nv.shared.reserved.0     --------------------------
	.section	.nv.shared.reserved.0,"aw",@nobits
	.weak		__nv_reservedSMEM_offset_0_alias
	.size		__nv_reservedSMEM_offset_0_alias, 0, 64
	.other		__nv_reservedSMEM_offset_0_alias,@"STO_CUDA_RESERVED_SHARED STV_DEFAULT"
__nv_reservedSMEM_offset_0_alias:
	.zero		0
.nv.shared.reserved.0:
	.zero		64
	.weak		__nv_reservedSMEM_tcgen05_partition
	.type		__nv_reservedSMEM_tcgen05_partition,@object
	.size		__nv_reservedSMEM_tcgen05_partition,(.L_0 - __nv_reservedSMEM_tcgen05_partition)
__nv_reservedSMEM_tcgen05_partition:
	.zero		32
.L_0:


//--------------------- .nv.global                --------------------------
	.section	.nv.global,"aw",@nobits
.nv.global:
	.type		_ZN39_INTERNAL_266cc9d2_4_k_cu_b783d4f5_82444cute1_E,@object
	.size		_ZN39_INTERNAL_266cc9d2_4_k_cu_b783d4f5_82444cute1_E,(_ZN39_INTERNAL_266cc9d2_4_k_cu_b783d4f5_82444cuda3std3__45__cpo6cbeginE - _ZN39_INTERNAL_266cc9d2_4_k_cu_b783d4f5_82444cute1_E)
_ZN39_INTERNAL_266cc9d2_4_k_cu_b783d4f5_82444cute1_E:
	.zero		1
	.type		_ZN39_INTERNAL_266cc9d2_4_k_cu_b783d4f5_82444cuda3std3__45__cpo6cbeginE,@object
	.size		_ZN39_INTERNAL_266cc9d2_4_k_cu_b783d4f5_82444cuda3std3__45__cpo6cbeginE,(_ZN39_INTERNAL_266cc9d2_4_k_cu_b783d4f5_82444cuda3std3__48in_placeE - _ZN39_INTERNAL_266cc9d2_4_k_cu_b783d4f5_82444cuda3std3__45__cpo6cbeginE)
_ZN39_INTERNAL_266cc9d2_4_k_cu_b783d4f5_82444cuda3std3__45__cpo6cbeginE:
	.zero		1
	.type		_ZN39_INTERNAL_266cc9d2_4_k_cu_b783d4f5_82444cuda3std3__48in_placeE,@object
	.size		_ZN39_INTERNAL_266cc9d2_4_k_cu_b783d4f5_82444cuda3std3__48in_placeE,(_ZN39_INTERNAL_266cc9d2_4_k_cu_b783d4f5_82444cuda3std6ranges3__45__cpo9iter_moveE - _ZN39_INTERNAL_266cc9d2_4_k_cu_b783d4f5_82444cuda3std3__48in_placeE)
_ZN39_INTERNAL_266cc9d2_4_k_cu_b783d4f5_82444cuda3std3__48in_placeE:
	.zero		1
	.type		_ZN39_INTERNAL_266cc9d2_4_k_cu_b783d4f5_82444cuda3std6ranges3__45__cpo9iter_moveE,@object
	.size		_ZN39_INTERNAL_266cc9d2_4_k_cu_b783d4f5_82444cuda3std6ranges3__45__cpo9iter_moveE,(_ZN39_INTERNAL_266cc9d2_4_k_cu_b783d4f5_82444cuda3std3__45__cpo5beginE - _ZN39_INTERNAL_266cc9d2_4_k_cu_b783d4f5_82444cuda3std6ranges3__45__cpo9iter_moveE)
_ZN39_INTERNAL_266cc9d2_4_k_cu_b783d4f5_82444cuda3std6ranges3__45__cpo9iter_moveE:
	.zero		1
	.type		_ZN39_INTERNAL_266cc9d2_4_k_cu_b783d4f5_82444cuda3std3__45__cpo5beginE,@object
	.size		_ZN39_INTERNAL_266cc9d2_4_k_cu_b783d4f5_82444cuda3std3__45__cpo5beginE,(_ZN39_INTERNAL_266cc9d2_4_k_cu_b783d4f5_82444cuda3std3__441_GLOBAL__N__266cc9d2_4_k_cu_b783d4f5_82446ignoreE - _ZN39_INTERNAL_266cc9d2_4_k_cu_b783d4f5_82444cuda3std3__45__cpo5beginE)
_ZN39_INTERNAL_266cc9d2_4_k_cu_b783d4f5_82444cuda3std3__45__cpo5beginE:
	.zero		1
	.type		_ZN39_INTERNAL_266cc9d2_4_k_cu_b783d4f5_82444cuda3std3__441_GLOBAL__N__266cc9d2_4_k_cu_b783d4f5_82446ignoreE,@object
	.size		_ZN39_INTERNAL_266cc9d2_4_k_cu_b783d4f5_82444cuda3std3__441_GLOBAL__N__266cc9d2_4_k_cu_b783d4f5_82446ignoreE,(_ZN39_INTERNAL_266cc9d2_4_k_cu_b783d4f5_82444cute7productE - _ZN39_INTERNAL_266cc9d2_4_k_cu_b783d4f5_82444cuda3std3__441_GLOBAL__N__266cc9d2_4_k_cu_b783d4f5_82446ignoreE)
_ZN39_INTERNAL_266cc9d2_4_k_cu_b783d4f5_82444cuda3std3__441_GLOBAL__N__266cc9d2_4_k_cu_b783d4f5_82446ignoreE:
	.zero		1
	.type		_ZN39_INTERNAL_266cc9d2_4_k_cu_b783d4f5_82444cute7productE,@object
	.size		_ZN39_INTERNAL_266cc9d2_4_k_cu_b783d4f5_82444cute7productE,(_ZN39_INTERNAL_266cc9d2_4_k_cu_b783d4f5_82444cuda3std3__45__cpo3endE - _ZN39_INTERNAL_266cc9d2_4_k_cu_b783d4f5_82444cute7productE)
_ZN39_INTERNAL_266cc9d2_4_k_cu_b783d4f5_82444cute7productE:
	.zero		1
	.type		_ZN39_INTERNAL_266cc9d2_4_k_cu_b783d4f5_82444cuda3std3__45__cpo3endE,@object
	.size		_ZN39_INTERNAL_266cc9d2_4_k_cu_b783d4f5_82444cuda3std3__45__cpo3endE,(_ZN39_INTERNAL_266cc9d2_4_k_cu_b783d4f5_82444cuda3std3__419piecewise_constructE - _ZN39_INTERNAL_266cc9d2_4_k_cu_b783d4f5_82444cuda3std3__45__cpo3endE)
_ZN39_INTERNAL_266cc9d2_4_k_cu_b783d4f5_82444cuda3std3__45__cpo3endE:
	.zero		1
	.type		_ZN39_INTERNAL_266cc9d2_4_k_cu_b783d4f5_82444cuda3std3__419piecewise_constructE,@object
	.size		_ZN39_INTERNAL_266cc9d2_4_k_cu_b783d4f5_82444cuda3std3__419piecewise_constructE,(_ZN39_INTERNAL_266cc9d2_4_k_cu_b783d4f5_82444cuda3std3__45__cpo4cendE - _ZN39_INTERNAL_266cc9d2_4_k_cu_b783d4f5_82444cuda3std3__419piecewise_constructE)
_ZN39_INTERNAL_266cc9d2_4_k_cu_b783d4f5_82444cuda3std3__419piecewise_constructE:
	.zero		1
	.type		_ZN39_INTERNAL_266cc9d2_4_k_cu_b783d4f5_82444cuda3std3__45__cpo4cendE,@object
	.size		_ZN39_INTERNAL_266cc9d2_4_k_cu_b783d4f5_82444cuda3std3__45__cpo4cendE,(_ZN39_INTERNAL_266cc9d2_4_k_cu_b783d4f5_82444cuda3std6ranges3__45__cpo4swapE - _ZN39_INTERNAL_266cc9d2_4_k_cu_b783d4f5_82444cuda3std3__45__cpo4cendE)
_ZN39_INTERNAL_266cc9d2_4_k_cu_b783d4f5_82444cuda3std3__45__cpo4cendE:
	.zero		1
	.type		_ZN39_INTERNAL_266cc9d2_4_k_cu_b783d4f5_82444cuda3std6ranges3__45__cpo4swapE,@object
	.size		_ZN39_INTERNAL_266cc9d2_4_k_cu_b783d4f5_82444cuda3std6ranges3__45__cpo4swapE,(.L_10 - _ZN39_INTERNAL_266cc9d2_4_k_cu_b783d4f5_82444cuda3std6ranges3__45__cpo4swapE)
_ZN39_INTERNAL_266cc9d2_4_k_cu_b783d4f5_82444cuda3std6ranges3__45__cpo4swapE:
	.zero		1
.L_10:


//--------------------- .nv.constant0._ZN7cutlass13device_kernelINS_4gemm6kernel13GemmUniversalIN4cute5tupleIJiiiiEEENS1_10collective13CollectiveMmaINS1_35MainloopSm100TmaUmmaWarpSpecializedILi35ELi2ELi4ENS5_IJNS4_1CILi2EEENSA_ILi1EEESC_EEEEENS5_IJNSA_ILi128EEENSA_ILi64EEENSA_ILi32EEEEEENS_10bfloat16_tENS5_IJlSC_lEEESJ_SK_NS4_8TiledMMAINS4_8MMA_AtomIJNS4_26SM100_MMA_F16BF16_2x1SM_SSISJ_SJ_fLi128ELi64ELNS4_4UMMA5MajorE0ELSP_0ELNSO_7ScaleInE0ELSQ_0EEEEEENS4_6LayoutINS5_IJSC_SC_SC_EEENS5_IJNSA_ILi0EEESV_SV_EEEEENS5_IJNS4_10UnderscoreESY_SY_EEEEENS4_18SM100_TMA_2SM_LOADENS4_14ComposedLayoutINS4_7SwizzleILi2ELi4ELi3EEENS4_18smem_ptr_flag_bitsILi16EEENST_INS5_IJNSA_ILi8EEESH_EEENS5_IJSH_SC_EEEEEEEvNS4_8identityES11_S1B_vS1C_EENS_8epilogue10collective18CollectiveEpilogueINS1E_23Sm100TmaWarpSpecializedILi3ELi2ELi16ELb1ELb0EEEJNS5_IJSG_SG_SH_EEENS5_IJNST_ISG_SC_EENST_INS5_IJNSA_ILi16EEESB_EEENS5_IJSC_SH_EEEEEEEESJ_SK_SJ_SK_NS1E_6fusion15FusionCallbacksIS1I_NS1Q_17LinearCombinationISJ_fSJ_fLNS_15FloatRoundStyleE2EEES1J_S1P_JEEENS4_5SM1004TMEM4LOAD26SM100_TMEM_LOAD_32dp32b16xENS4_13SM90_TMA_LOADENS12_INS13_ILi1ELi4ELi3EEES16_NST_INS5_IJS17_S1L_EEENS5_IJS1L_SC_EEEEEEENS4_39AutoVectorizingCopyWithAssumedAlignmentILi128EEENS4_14SM90_TMA_STOREES25_S27_S27_EEEvvEEEEvNT_6ParamsE --------------------------
	.section	.nv.constant0._ZN7cutlass13device_kernelINS_4gemm6kernel13GemmUniversalIN4cute5tupleIJiiiiEEENS1_10collective13CollectiveMmaINS1_35MainloopSm100TmaUmmaWarpSpecializedILi35ELi2ELi4ENS5_IJNS4_1CILi2EEENSA_ILi1EEESC_EEEEENS5_IJNSA_ILi128EEENSA_ILi64EEENSA_ILi32EEEEEENS_10bfloat16_tENS5_IJlSC_lEEESJ_SK_NS4_8TiledMMAINS4_8MMA_AtomIJNS4_26SM100_MMA_F16BF16_2x1SM_SSISJ_SJ_fLi128ELi64ELNS4_4UMMA5MajorE0ELSP_0ELNSO_7ScaleInE0ELSQ_0EEEEEENS4_6LayoutINS5_IJSC_SC_SC_EEENS5_IJNSA_ILi0EEESV_SV_EEEEENS5_IJNS4_10UnderscoreESY_SY_EEEEENS4_18SM100_TMA_2SM_LOADENS4_14ComposedLayoutINS4_7SwizzleILi2ELi4ELi3EEENS4_18smem_ptr_flag_bitsILi16EEENST_INS5_IJNSA_ILi8EEESH_EEENS5_IJSH_SC_EEEEEEEvNS4_8identityES11_S1B_vS1C_EENS_8epilogue10collective18CollectiveEpilogueINS1E_23Sm100TmaWarpSpecializedILi3ELi2ELi16ELb1ELb0EEEJNS5_IJSG_SG_SH_EEENS5_IJNST_ISG_SC_EENST_INS5_IJNSA_ILi16EEESB_EEENS5_IJSC_SH_EEEEEEEESJ_SK_SJ_SK_NS1E_6fusion15FusionCallbacksIS1I_NS1Q_17LinearCombinationISJ_fSJ_fLNS_15FloatRoundStyleE2EEES1J_S1P_JEEENS4_5SM1004TMEM4LOAD26SM100_TMEM_LOAD_32dp32b16xENS4_13SM90_TMA_LOADENS12_INS13_ILi1ELi4ELi3EEES16_NST_INS5_IJS17_S1L_EEENS5_IJS1L_SC_EEEEEEENS4_39AutoVectorizingCopyWithAssumedAlignmentILi128EEENS4_14SM90_TMA_STOREES25_S27_S27_EEEvvEEEEvNT_6ParamsE,"a",@progbits
	.sectionflags	@""
	.align	4
.nv.constant0._ZN7cutlass13device_kernelINS_4gemm6kernel13GemmUniversalIN4cute5tupleIJiiiiEEENS1_10collective13CollectiveMmaINS1_35MainloopSm100TmaUmmaWarpSpecializedILi35ELi2ELi4ENS5_IJNS4_1CILi2EEENSA_ILi1EEESC_EEEEENS5_IJNSA_ILi128EEENSA_ILi64EEENSA_ILi32EEEEEENS_10bfloat16_tENS5_IJlSC_lEEESJ_SK_NS4_8TiledMMAINS4_8MMA_AtomIJNS4_26SM100_MMA_F16BF16_2x1SM_SSISJ_SJ_fLi128ELi64ELNS4_4UMMA5MajorE0ELSP_0ELNSO_7ScaleInE0ELSQ_0EEEEEENS4_6LayoutINS5_IJSC_SC_SC_EEENS5_IJNSA_ILi0EEESV_SV_EEEEENS5_IJNS4_10UnderscoreESY_SY_EEEEENS4_18SM100_TMA_2SM_LOADENS4_14ComposedLayoutINS4_7SwizzleILi2ELi4ELi3EEENS4_18smem_ptr_flag_bitsILi16EEENST_INS5_IJNSA_ILi8EEESH_EEENS5_IJSH_SC_EEEEEEEvNS4_8identityES11_S1B_vS1C_EENS_8epilogue10collective18CollectiveEpilogueINS1E_23Sm100TmaWarpSpecializedILi3ELi2ELi16ELb1ELb0EEEJNS5_IJSG_SG_SH_EEENS5_IJNST_ISG_SC_EENST_INS5_IJNSA_ILi16EEESB_EEENS5_IJSC_SH_EEEEEEEESJ_SK_SJ_SK_NS1E_6fusion15FusionCallbacksIS1I_NS1Q_17LinearCombinationISJ_fSJ_fLNS_15FloatRoundStyleE2EEES1J_S1P_JEEENS4_5SM1004TMEM4LOAD26SM100_TMEM_LOAD_32dp32b16xENS4_13SM90_TMA_LOADENS12_INS13_ILi1ELi4ELi3EEES16_NST_INS5_IJS17_S1L_EEENS5_IJS1L_SC_EEEEEEENS4_39AutoVectorizingCopyWithAssumedAlignmentILi128EEENS4_14SM90_TMA_STOREES25_S27_S27_EEEvvEEEEvNT_6ParamsE:
	.zero		2944


//--------------------- SYMBOLS --------------------------

	.type		.nv.reservedSmem.offset0,@object
	.size		.nv.reservedSmem.offset0,0x4
	.type		.nv.reservedSmem.cap,@object
	.size		.nv.reservedSmem.cap,0x4
	.type		__assertfail,@function
